//
// Generated by NVIDIA NVVM Compiler
//
// Compiler Build ID: CL-36424714
// Cuda compilation tools, release 13.0, V13.0.88
// Based on NVVM 20.0.0
//

.version 9.0
.target sm_100
.address_size 64

	// .globl	_Z6phase1Piii
// _ZZ6phase1PiiiE1s has been demoted
// _ZZ8phase2_1PiiiE1s has been demoted
// _ZZ8phase2_1PiiiE3col has been demoted
// _ZZ8phase2_2PiiiE1s has been demoted
// _ZZ8phase2_2PiiiE3row has been demoted
// _ZZ6phase3PiiiiE4self has been demoted
// _ZZ6phase3PiiiiE1a has been demoted
// _ZZ6phase3PiiiiE1b has been demoted

.visible .entry _Z6phase1Piii(
	.param .u64 .ptr .align 1 _Z6phase1Piii_param_0,
	.param .u32 _Z6phase1Piii_param_1,
	.param .u32 _Z6phase1Piii_param_2
)
{
	.reg .pred 	%p<2>;
	.reg .b32 	%r<117>;
	.reg .b64 	%rd<7>;
	// demoted variable
	.shared .align 4 .b8 _ZZ6phase1PiiiE1s[16384];
	ld.param.u64 	%rd3, [_Z6phase1Piii_param_0];
	ld.param.u32 	%r11, [_Z6phase1Piii_param_1];
	ld.param.u32 	%r12, [_Z6phase1Piii_param_2];
	cvta.to.global.u64 	%rd4, %rd3;
	mov.u32 	%r13, %tid.y;
	mov.u32 	%r14, %tid.x;
	mad.lo.s32 	%r15, %r11, %r12, %r11;
	shl.b32 	%r16, %r15, 6;
	mad.lo.s32 	%r17, %r12, %r13, %r14;
	add.s32 	%r18, %r17, %r16;
	mul.wide.s32 	%rd5, %r18, 4;
	add.s64 	%rd1, %rd4, %rd5;
	ld.global.u32 	%r19, [%rd1];
	shl.b32 	%r20, %r13, 8;
	mov.u32 	%r21, _ZZ6phase1PiiiE1s;
	add.s32 	%r22, %r21, %r20;
	shl.b32 	%r23, %r14, 2;
	add.s32 	%r1, %r22, %r23;
	st.shared.u32 	[%r1], %r19;
	ld.global.u32 	%r24, [%rd1+128];
	st.shared.u32 	[%r1+128], %r24;
	shl.b32 	%r25, %r12, 5;
	add.s32 	%r26, %r18, %r25;
	mul.wide.s32 	%rd6, %r26, 4;
	add.s64 	%rd2, %rd4, %rd6;
	ld.global.u32 	%r27, [%rd2];
	st.shared.u32 	[%r1+8192], %r27;
	ld.global.u32 	%r28, [%rd2+128];
	st.shared.u32 	[%r1+8320], %r28;
	bar.sync 	0;
	add.s32 	%r115, %r22, 8192;
	add.s32 	%r29, %r23, %r21;
	add.s32 	%r114, %r29, 512;
	mov.b32 	%r116, 8192;
$L__BB0_1:
	ld.shared.u32 	%r30, [%r115+-8192];
	ld.shared.u32 	%r31, [%r114+-512];
	add.s32 	%r32, %r31, %r30;
	ld.shared.u32 	%r33, [%r1];
	min.s32 	%r34, %r32, %r33;
	st.shared.u32 	[%r1], %r34;
	ld.shared.u32 	%r35, [%r115+-8192];
	ld.shared.u32 	%r36, [%r114+-384];
	add.s32 	%r37, %r36, %r35;
	ld.shared.u32 	%r38, [%r1+128];
	min.s32 	%r39, %r37, %r38;
	st.shared.u32 	[%r1+128], %r39;
	ld.shared.u32 	%r40, [%r115];
	ld.shared.u32 	%r41, [%r114+-512];
	add.s32 	%r42, %r41, %r40;
	ld.shared.u32 	%r43, [%r1+8192];
	min.s32 	%r44, %r42, %r43;
	st.shared.u32 	[%r1+8192], %r44;
	ld.shared.u32 	%r45, [%r115];
	ld.shared.u32 	%r46, [%r114+-384];
	add.s32 	%r47, %r46, %r45;
	ld.shared.u32 	%r48, [%r1+8320];
	min.s32 	%r49, %r47, %r48;
	st.shared.u32 	[%r1+8320], %r49;
	bar.sync 	0;
	ld.shared.u32 	%r50, [%r115+-8188];
	ld.shared.u32 	%r51, [%r114+-256];
	add.s32 	%r52, %r51, %r50;
	ld.shared.u32 	%r53, [%r1];
	min.s32 	%r54, %r52, %r53;
	st.shared.u32 	[%r1], %r54;
	ld.shared.u32 	%r55, [%r115+-8188];
	ld.shared.u32 	%r56, [%r114+-128];
	add.s32 	%r57, %r56, %r55;
	ld.shared.u32 	%r58, [%r1+128];
	min.s32 	%r59, %r57, %r58;
	st.shared.u32 	[%r1+128], %r59;
	ld.shared.u32 	%r60, [%r115+4];
	ld.shared.u32 	%r61, [%r114+-256];
	add.s32 	%r62, %r61, %r60;
	ld.shared.u32 	%r63, [%r1+8192];
	min.s32 	%r64, %r62, %r63;
	st.shared.u32 	[%r1+8192], %r64;
	ld.shared.u32 	%r65, [%r115+4];
	ld.shared.u32 	%r66, [%r114+-128];
	add.s32 	%r67, %r66, %r65;
	ld.shared.u32 	%r68, [%r1+8320];
	min.s32 	%r69, %r67, %r68;
	st.shared.u32 	[%r1+8320], %r69;
	bar.sync 	0;
	ld.shared.u32 	%r70, [%r115+-8184];
	ld.shared.u32 	%r71, [%r114];
	add.s32 	%r72, %r71, %r70;
	ld.shared.u32 	%r73, [%r1];
	min.s32 	%r74, %r72, %r73;
	st.shared.u32 	[%r1], %r74;
	ld.shared.u32 	%r75, [%r115+-8184];
	ld.shared.u32 	%r76, [%r114+128];
	add.s32 	%r77, %r76, %r75;
	ld.shared.u32 	%r78, [%r1+128];
	min.s32 	%r79, %r77, %r78;
	st.shared.u32 	[%r1+128], %r79;
	ld.shared.u32 	%r80, [%r115+8];
	ld.shared.u32 	%r81, [%r114];
	add.s32 	%r82, %r81, %r80;
	ld.shared.u32 	%r83, [%r1+8192];
	min.s32 	%r84, %r82, %r83;
	st.shared.u32 	[%r1+8192], %r84;
	ld.shared.u32 	%r85, [%r115+8];
	ld.shared.u32 	%r86, [%r114+128];
	add.s32 	%r87, %r86, %r85;
	ld.shared.u32 	%r88, [%r1+8320];
	min.s32 	%r89, %r87, %r88;
	st.shared.u32 	[%r1+8320], %r89;
	bar.sync 	0;
	ld.shared.u32 	%r90, [%r115+-8180];
	ld.shared.u32 	%r91, [%r114+256];
	add.s32 	%r92, %r91, %r90;
	ld.shared.u32 	%r93, [%r1];
	min.s32 	%r94, %r92, %r93;
	st.shared.u32 	[%r1], %r94;
	ld.shared.u32 	%r95, [%r115+-8180];
	ld.shared.u32 	%r96, [%r114+384];
	add.s32 	%r97, %r96, %r95;
	ld.shared.u32 	%r98, [%r1+128];
	min.s32 	%r99, %r97, %r98;
	st.shared.u32 	[%r1+128], %r99;
	ld.shared.u32 	%r100, [%r115+12];
	ld.shared.u32 	%r101, [%r114+256];
	add.s32 	%r102, %r101, %r100;
	ld.shared.u32 	%r103, [%r1+8192];
	min.s32 	%r104, %r102, %r103;
	st.shared.u32 	[%r1+8192], %r104;
	ld.shared.u32 	%r105, [%r115+12];
	ld.shared.u32 	%r106, [%r114+384];
	add.s32 	%r107, %r106, %r105;
	ld.shared.u32 	%r108, [%r1+8320];
	min.s32 	%r109, %r107, %r108;
	st.shared.u32 	[%r1+8320], %r109;
	bar.sync 	0;
	add.s32 	%r116, %r116, 16;
	add.s32 	%r115, %r115, 16;
	add.s32 	%r114, %r114, 1024;
	setp.ne.s32 	%p1, %r116, 8448;
	@%p1 bra 	$L__BB0_1;
	ld.shared.u32 	%r110, [%r1];
	st.global.u32 	[%rd1], %r110;
	ld.shared.u32 	%r111, [%r1+128];
	st.global.u32 	[%rd1+128], %r111;
	ld.shared.u32 	%r112, [%r1+8192];
	st.global.u32 	[%rd2], %r112;
	ld.shared.u32 	%r113, [%r1+8320];
	st.global.u32 	[%rd2+128], %r113;
	ret;

}
	// .globl	_Z8phase2_1Piii
.visible .entry _Z8phase2_1Piii(
	.param .u64 .ptr .align 1 _Z8phase2_1Piii_param_0,
	.param .u32 _Z8phase2_1Piii_param_1,
	.param .u32 _Z8phase2_1Piii_param_2
)
{
	.reg .pred 	%p<3>;
	.reg .b32 	%r<123>;
	.reg .b64 	%rd<11>;
	// demoted variable
	.shared .align 4 .b8 _ZZ8phase2_1PiiiE1s[16384];
	// demoted variable
	.shared .align 4 .b8 _ZZ8phase2_1PiiiE3col[16384];
	ld.param.u64 	%rd3, [_Z8phase2_1Piii_param_0];
	ld.param.u32 	%r11, [_Z8phase2_1Piii_param_1];
	ld.param.u32 	%r12, [_Z8phase2_1Piii_param_2];
	mov.u32 	%r1, %ctaid.x;
	setp.eq.s32 	%p1, %r1, %r11;
	@%p1 bra 	$L__BB1_4;
	cvta.to.global.u64 	%rd4, %rd3;
	mov.u32 	%r14, %tid.y;
	mov.u32 	%r15, %tid.x;
	shl.b32 	%r16, %r11, 6;
	mad.lo.s32 	%r17, %r16, %r12, %r16;
	mad.lo.s32 	%r18, %r12, %r14, %r15;
	add.s32 	%r19, %r18, %r17;
	mul.wide.s32 	%rd5, %r19, 4;
	add.s64 	%rd6, %rd4, %rd5;
	ld.global.u32 	%r20, [%rd6];
	shl.b32 	%r21, %r14, 8;
	mov.u32 	%r22, _ZZ8phase2_1PiiiE1s;
	add.s32 	%r23, %r22, %r21;
	shl.b32 	%r24, %r15, 2;
	add.s32 	%r25, %r23, %r24;
	st.shared.u32 	[%r25], %r20;
	mul.lo.s32 	%r26, %r1, %r12;
	shl.b32 	%r27, %r26, 6;
	add.s32 	%r28, %r27, %r16;
	add.s32 	%r29, %r18, %r28;
	mul.wide.s32 	%rd7, %r29, 4;
	add.s64 	%rd1, %rd4, %rd7;
	ld.global.u32 	%r30, [%rd1];
	mov.u32 	%r31, _ZZ8phase2_1PiiiE3col;
	add.s32 	%r32, %r31, %r21;
	add.s32 	%r2, %r32, %r24;
	st.shared.u32 	[%r2], %r30;
	ld.global.u32 	%r33, [%rd6+128];
	st.shared.u32 	[%r25+128], %r33;
	ld.global.u32 	%r34, [%rd1+128];
	st.shared.u32 	[%r2+128], %r34;
	shl.b32 	%r35, %r12, 5;
	add.s32 	%r36, %r18, %r35;
	add.s32 	%r37, %r36, %r17;
	mul.wide.s32 	%rd8, %r37, 4;
	add.s64 	%rd9, %rd4, %rd8;
	ld.global.u32 	%r38, [%rd9];
	st.shared.u32 	[%r25+8192], %r38;
	add.s32 	%r39, %r36, %r28;
	mul.wide.s32 	%rd10, %r39, 4;
	add.s64 	%rd2, %rd4, %rd10;
	ld.global.u32 	%r40, [%rd2];
	st.shared.u32 	[%r2+8192], %r40;
	ld.global.u32 	%r41, [%rd9+128];
	st.shared.u32 	[%r25+8320], %r41;
	ld.global.u32 	%r42, [%rd2+128];
	st.shared.u32 	[%r2+8320], %r42;
	bar.sync 	0;
	add.s32 	%r121, %r32, 8192;
	add.s32 	%r43, %r24, %r22;
	add.s32 	%r120, %r43, 512;
	mov.b32 	%r122, 8192;
$L__BB1_2:
	ld.shared.u32 	%r44, [%r2];
	ld.shared.u32 	%r45, [%r121+-8192];
	ld.shared.u32 	%r46, [%r120+-512];
	add.s32 	%r47, %r46, %r45;
	min.s32 	%r48, %r44, %r47;
	st.shared.u32 	[%r2], %r48;
	ld.shared.u32 	%r49, [%r2+128];
	ld.shared.u32 	%r50, [%r121+-8192];
	ld.shared.u32 	%r51, [%r120+-384];
	add.s32 	%r52, %r51, %r50;
	min.s32 	%r53, %r49, %r52;
	st.shared.u32 	[%r2+128], %r53;
	ld.shared.u32 	%r54, [%r2+8192];
	ld.shared.u32 	%r55, [%r121];
	add.s32 	%r56, %r46, %r55;
	min.s32 	%r57, %r54, %r56;
	st.shared.u32 	[%r2+8192], %r57;
	ld.shared.u32 	%r58, [%r2+8320];
	ld.shared.u32 	%r59, [%r121];
	add.s32 	%r60, %r51, %r59;
	min.s32 	%r61, %r58, %r60;
	st.shared.u32 	[%r2+8320], %r61;
	bar.sync 	0;
	ld.shared.u32 	%r62, [%r2];
	ld.shared.u32 	%r63, [%r121+-8188];
	ld.shared.u32 	%r64, [%r120+-256];
	add.s32 	%r65, %r64, %r63;
	min.s32 	%r66, %r62, %r65;
	st.shared.u32 	[%r2], %r66;
	ld.shared.u32 	%r67, [%r2+128];
	ld.shared.u32 	%r68, [%r121+-8188];
	ld.shared.u32 	%r69, [%r120+-128];
	add.s32 	%r70, %r69, %r68;
	min.s32 	%r71, %r67, %r70;
	st.shared.u32 	[%r2+128], %r71;
	ld.shared.u32 	%r72, [%r2+8192];
	ld.shared.u32 	%r73, [%r121+4];
	add.s32 	%r74, %r64, %r73;
	min.s32 	%r75, %r72, %r74;
	st.shared.u32 	[%r2+8192], %r75;
	ld.shared.u32 	%r76, [%r2+8320];
	ld.shared.u32 	%r77, [%r121+4];
	add.s32 	%r78, %r69, %r77;
	min.s32 	%r79, %r76, %r78;
	st.shared.u32 	[%r2+8320], %r79;
	bar.sync 	0;
	ld.shared.u32 	%r80, [%r2];
	ld.shared.u32 	%r81, [%r121+-8184];
	ld.shared.u32 	%r82, [%r120];
	add.s32 	%r83, %r82, %r81;
	min.s32 	%r84, %r80, %r83;
	st.shared.u32 	[%r2], %r84;
	ld.shared.u32 	%r85, [%r2+128];
	ld.shared.u32 	%r86, [%r121+-8184];
	ld.shared.u32 	%r87, [%r120+128];
	add.s32 	%r88, %r87, %r86;
	min.s32 	%r89, %r85, %r88;
	st.shared.u32 	[%r2+128], %r89;
	ld.shared.u32 	%r90, [%r2+8192];
	ld.shared.u32 	%r91, [%r121+8];
	add.s32 	%r92, %r82, %r91;
	min.s32 	%r93, %r90, %r92;
	st.shared.u32 	[%r2+8192], %r93;
	ld.shared.u32 	%r94, [%r2+8320];
	ld.shared.u32 	%r95, [%r121+8];
	add.s32 	%r96, %r87, %r95;
	min.s32 	%r97, %r94, %r96;
	st.shared.u32 	[%r2+8320], %r97;
	bar.sync 	0;
	ld.shared.u32 	%r98, [%r2];
	ld.shared.u32 	%r99, [%r121+-8180];
	ld.shared.u32 	%r100, [%r120+256];
	add.s32 	%r101, %r100, %r99;
	min.s32 	%r102, %r98, %r101;
	st.shared.u32 	[%r2], %r102;
	ld.shared.u32 	%r103, [%r2+128];
	ld.shared.u32 	%r104, [%r121+-8180];
	ld.shared.u32 	%r105, [%r120+384];
	add.s32 	%r106, %r105, %r104;
	min.s32 	%r107, %r103, %r106;
	st.shared.u32 	[%r2+128], %r107;
	ld.shared.u32 	%r108, [%r2+8192];
	ld.shared.u32 	%r109, [%r121+12];
	add.s32 	%r110, %r100, %r109;
	min.s32 	%r111, %r108, %r110;
	st.shared.u32 	[%r2+8192], %r111;
	ld.shared.u32 	%r112, [%r2+8320];
	ld.shared.u32 	%r113, [%r121+12];
	add.s32 	%r114, %r105, %r113;
	min.s32 	%r115, %r112, %r114;
	st.shared.u32 	[%r2+8320], %r115;
	bar.sync 	0;
	add.s32 	%r122, %r122, 16;
	add.s32 	%r121, %r121, 16;
	add.s32 	%r120, %r120, 1024;
	setp.ne.s32 	%p2, %r122, 8448;
	@%p2 bra 	$L__BB1_2;
	ld.shared.u32 	%r116, [%r2];
	st.global.u32 	[%rd1], %r116;
	ld.shared.u32 	%r117, [%r2+128];
	st.global.u32 	[%rd1+128], %r117;
	ld.shared.u32 	%r118, [%r2+8192];
	st.global.u32 	[%rd2], %r118;
	ld.shared.u32 	%r119, [%r2+8320];
	st.global.u32 	[%rd2+128], %r119;
$L__BB1_4:
	ret;

}
	// .globl	_Z8phase2_2Piii
.visible .entry _Z8phase2_2Piii(
	.param .u64 .ptr .align 1 _Z8phase2_2Piii_param_0,
	.param .u32 _Z8phase2_2Piii_param_1,
	.param .u32 _Z8phase2_2Piii_param_2
)
{
	.reg .pred 	%p<3>;
	.reg .b32 	%r<123>;
	.reg .b64 	%rd<11>;
	// demoted variable
	.shared .align 4 .b8 _ZZ8phase2_2PiiiE1s[16384];
	// demoted variable
	.shared .align 4 .b8 _ZZ8phase2_2PiiiE3row[16384];
	ld.param.u64 	%rd3, [_Z8phase2_2Piii_param_0];
	ld.param.u32 	%r11, [_Z8phase2_2Piii_param_1];
	ld.param.u32 	%r12, [_Z8phase2_2Piii_param_2];
	mov.u32 	%r1, %ctaid.x;
	setp.eq.s32 	%p1, %r1, %r11;
	@%p1 bra 	$L__BB2_4;
	cvta.to.global.u64 	%rd4, %rd3;
	mov.u32 	%r14, %tid.y;
	mov.u32 	%r15, %tid.x;
	shl.b32 	%r16, %r11, 6;
	mul.lo.s32 	%r17, %r12, %r16;
	add.s32 	%r18, %r17, %r16;
	mad.lo.s32 	%r19, %r12, %r14, %r15;
	add.s32 	%r20, %r19, %r18;
	mul.wide.s32 	%rd5, %r20, 4;
	add.s64 	%rd6, %rd4, %rd5;
	ld.global.u32 	%r21, [%rd6];
	shl.b32 	%r22, %r14, 8;
	mov.u32 	%r23, _ZZ8phase2_2PiiiE1s;
	add.s32 	%r24, %r23, %r22;
	shl.b32 	%r25, %r15, 2;
	add.s32 	%r26, %r24, %r25;
	st.shared.u32 	[%r26], %r21;
	shl.b32 	%r27, %r1, 6;
	add.s32 	%r28, %r17, %r27;
	add.s32 	%r29, %r19, %r28;
	mul.wide.s32 	%rd7, %r29, 4;
	add.s64 	%rd1, %rd4, %rd7;
	ld.global.u32 	%r30, [%rd1];
	mov.u32 	%r31, _ZZ8phase2_2PiiiE3row;
	add.s32 	%r32, %r31, %r22;
	add.s32 	%r2, %r32, %r25;
	st.shared.u32 	[%r2], %r30;
	ld.global.u32 	%r33, [%rd6+128];
	st.shared.u32 	[%r26+128], %r33;
	ld.global.u32 	%r34, [%rd1+128];
	st.shared.u32 	[%r2+128], %r34;
	shl.b32 	%r35, %r12, 5;
	add.s32 	%r36, %r19, %r35;
	add.s32 	%r37, %r36, %r18;
	mul.wide.s32 	%rd8, %r37, 4;
	add.s64 	%rd9, %rd4, %rd8;
	ld.global.u32 	%r38, [%rd9];
	st.shared.u32 	[%r26+8192], %r38;
	add.s32 	%r39, %r36, %r28;
	mul.wide.s32 	%rd10, %r39, 4;
	add.s64 	%rd2, %rd4, %rd10;
	ld.global.u32 	%r40, [%rd2];
	st.shared.u32 	[%r2+8192], %r40;
	ld.global.u32 	%r41, [%rd9+128];
	st.shared.u32 	[%r26+8320], %r41;
	ld.global.u32 	%r42, [%rd2+128];
	st.shared.u32 	[%r2+8320], %r42;
	bar.sync 	0;
	add.s32 	%r121, %r24, 8192;
	add.s32 	%r43, %r25, %r31;
	add.s32 	%r120, %r43, 512;
	mov.b32 	%r122, 8192;
$L__BB2_2:
	ld.shared.u32 	%r44, [%r2];
	ld.shared.u32 	%r45, [%r121+-8192];
	ld.shared.u32 	%r46, [%r120+-512];
	add.s32 	%r47, %r46, %r45;
	min.s32 	%r48, %r44, %r47;
	st.shared.u32 	[%r2], %r48;
	ld.shared.u32 	%r49, [%r2+128];
	ld.shared.u32 	%r50, [%r120+-384];
	add.s32 	%r51, %r50, %r45;
	min.s32 	%r52, %r49, %r51;
	st.shared.u32 	[%r2+128], %r52;
	ld.shared.u32 	%r53, [%r2+8192];
	ld.shared.u32 	%r54, [%r121];
	ld.shared.u32 	%r55, [%r120+-512];
	add.s32 	%r56, %r55, %r54;
	min.s32 	%r57, %r53, %r56;
	st.shared.u32 	[%r2+8192], %r57;
	ld.shared.u32 	%r58, [%r2+8320];
	ld.shared.u32 	%r59, [%r120+-384];
	add.s32 	%r60, %r59, %r54;
	min.s32 	%r61, %r58, %r60;
	st.shared.u32 	[%r2+8320], %r61;
	bar.sync 	0;
	ld.shared.u32 	%r62, [%r2];
	ld.shared.u32 	%r63, [%r121+-8188];
	ld.shared.u32 	%r64, [%r120+-256];
	add.s32 	%r65, %r64, %r63;
	min.s32 	%r66, %r62, %r65;
	st.shared.u32 	[%r2], %r66;
	ld.shared.u32 	%r67, [%r2+128];
	ld.shared.u32 	%r68, [%r120+-128];
	add.s32 	%r69, %r68, %r63;
	min.s32 	%r70, %r67, %r69;
	st.shared.u32 	[%r2+128], %r70;
	ld.shared.u32 	%r71, [%r2+8192];
	ld.shared.u32 	%r72, [%r121+4];
	ld.shared.u32 	%r73, [%r120+-256];
	add.s32 	%r74, %r73, %r72;
	min.s32 	%r75, %r71, %r74;
	st.shared.u32 	[%r2+8192], %r75;
	ld.shared.u32 	%r76, [%r2+8320];
	ld.shared.u32 	%r77, [%r120+-128];
	add.s32 	%r78, %r77, %r72;
	min.s32 	%r79, %r76, %r78;
	st.shared.u32 	[%r2+8320], %r79;
	bar.sync 	0;
	ld.shared.u32 	%r80, [%r2];
	ld.shared.u32 	%r81, [%r121+-8184];
	ld.shared.u32 	%r82, [%r120];
	add.s32 	%r83, %r82, %r81;
	min.s32 	%r84, %r80, %r83;
	st.shared.u32 	[%r2], %r84;
	ld.shared.u32 	%r85, [%r2+128];
	ld.shared.u32 	%r86, [%r120+128];
	add.s32 	%r87, %r86, %r81;
	min.s32 	%r88, %r85, %r87;
	st.shared.u32 	[%r2+128], %r88;
	ld.shared.u32 	%r89, [%r2+8192];
	ld.shared.u32 	%r90, [%r121+8];
	ld.shared.u32 	%r91, [%r120];
	add.s32 	%r92, %r91, %r90;
	min.s32 	%r93, %r89, %r92;
	st.shared.u32 	[%r2+8192], %r93;
	ld.shared.u32 	%r94, [%r2+8320];
	ld.shared.u32 	%r95, [%r120+128];
	add.s32 	%r96, %r95, %r90;
	min.s32 	%r97, %r94, %r96;
	st.shared.u32 	[%r2+8320], %r97;
	bar.sync 	0;
	ld.shared.u32 	%r98, [%r2];
	ld.shared.u32 	%r99, [%r121+-8180];
	ld.shared.u32 	%r100, [%r120+256];
	add.s32 	%r101, %r100, %r99;
	min.s32 	%r102, %r98, %r101;
	st.shared.u32 	[%r2], %r102;
	ld.shared.u32 	%r103, [%r2+128];
	ld.shared.u32 	%r104, [%r120+384];
	add.s32 	%r105, %r104, %r99;
	min.s32 	%r106, %r103, %r105;
	st.shared.u32 	[%r2+128], %r106;
	ld.shared.u32 	%r107, [%r2+8192];
	ld.shared.u32 	%r108, [%r121+12];
	ld.shared.u32 	%r109, [%r120+256];
	add.s32 	%r110, %r109, %r108;
	min.s32 	%r111, %r107, %r110;
	st.shared.u32 	[%r2+8192], %r111;
	ld.shared.u32 	%r112, [%r2+8320];
	ld.shared.u32 	%r113, [%r120+384];
	add.s32 	%r114, %r113, %r108;
	min.s32 	%r115, %r112, %r114;
	st.shared.u32 	[%r2+8320], %r115;
	bar.sync 	0;
	add.s32 	%r122, %r122, 16;
	add.s32 	%r121, %r121, 16;
	add.s32 	%r120, %r120, 1024;
	setp.ne.s32 	%p2, %r122, 8448;
	@%p2 bra 	$L__BB2_2;
	ld.shared.u32 	%r116, [%r2];
	st.global.u32 	[%rd1], %r116;
	ld.shared.u32 	%r117, [%r2+128];
	st.global.u32 	[%rd1+128], %r117;
	ld.shared.u32 	%r118, [%r2+8192];
	st.global.u32 	[%rd2], %r118;
	ld.shared.u32 	%r119, [%r2+8320];
	st.global.u32 	[%rd2+128], %r119;
$L__BB2_4:
	ret;

}
	// .globl	_Z6phase3Piiii
.visible .entry _Z6phase3Piiii(
	.param .u64 .ptr .align 1 _Z6phase3Piiii_param_0,
	.param .u32 _Z6phase3Piiii_param_1,
	.param .u32 _Z6phase3Piiii_param_2,
	.param .u32 _Z6phase3Piiii_param_3
)
{
	.reg .pred 	%p<5>;
	.reg .b32 	%r<463>;
	.reg .b64 	%rd<15>;
	// demoted variable
	.shared .align 4 .b8 _ZZ6phase3PiiiiE4self[16384];
	// demoted variable
	.shared .align 4 .b8 _ZZ6phase3PiiiiE1a[16384];
	// demoted variable
	.shared .align 4 .b8 _ZZ6phase3PiiiiE1b[16384];
	ld.param.u64 	%rd3, [_Z6phase3Piiii_param_0];
	ld.param.u32 	%r24, [_Z6phase3Piiii_param_1];
	ld.param.u32 	%r25, [_Z6phase3Piiii_param_2];
	ld.param.u32 	%r26, [_Z6phase3Piiii_param_3];
	mov.u32 	%r1, %ctaid.x;
	setp.eq.s32 	%p1, %r1, %r24;
	mov.u32 	%r27, %ctaid.y;
	add.s32 	%r2, %r26, %r27;
	setp.eq.s32 	%p2, %r2, %r24;
	or.pred  	%p3, %p1, %p2;
	@%p3 bra 	$L__BB3_4;
	cvta.to.global.u64 	%rd4, %rd3;
	mov.u32 	%r29, %tid.y;
	mov.u32 	%r30, %tid.x;
	mul.lo.s32 	%r31, %r2, %r25;
	shl.b32 	%r32, %r31, 6;
	shl.b32 	%r33, %r1, 6;
	add.s32 	%r34, %r32, %r33;
	mul.lo.s32 	%r35, %r25, %r29;
	add.s32 	%r36, %r34, %r35;
	add.s32 	%r37, %r36, %r30;
	mul.wide.s32 	%rd5, %r37, 4;
	add.s64 	%rd1, %rd4, %rd5;
	ld.global.u32 	%r38, [%rd1];
	shl.b32 	%r39, %r29, 8;
	mov.u32 	%r40, _ZZ6phase3PiiiiE4self;
	add.s32 	%r41, %r40, %r39;
	shl.b32 	%r42, %r30, 2;
	add.s32 	%r3, %r41, %r42;
	st.shared.u32 	[%r3], %r38;
	shl.b32 	%r43, %r24, 6;
	add.s32 	%r44, %r32, %r43;
	add.s32 	%r45, %r44, %r35;
	add.s32 	%r46, %r45, %r30;
	mul.wide.s32 	%rd6, %r46, 4;
	add.s64 	%rd7, %rd4, %rd6;
	ld.global.u32 	%r47, [%rd7];
	mov.u32 	%r48, _ZZ6phase3PiiiiE1a;
	add.s32 	%r49, %r48, %r39;
	add.s32 	%r50, %r49, %r42;
	st.shared.u32 	[%r50], %r47;
	mad.lo.s32 	%r51, %r43, %r25, %r33;
	add.s32 	%r52, %r51, %r35;
	add.s32 	%r53, %r52, %r30;
	mul.wide.s32 	%rd8, %r53, 4;
	add.s64 	%rd9, %rd4, %rd8;
	ld.global.u32 	%r54, [%rd9];
	mov.u32 	%r55, _ZZ6phase3PiiiiE1b;
	add.s32 	%r56, %r55, %r39;
	add.s32 	%r57, %r56, %r42;
	st.shared.u32 	[%r57], %r54;
	ld.global.u32 	%r58, [%rd1+128];
	st.shared.u32 	[%r3+128], %r58;
	ld.global.u32 	%r59, [%rd7+128];
	st.shared.u32 	[%r50+128], %r59;
	ld.global.u32 	%r60, [%rd9+128];
	st.shared.u32 	[%r57+128], %r60;
	shl.b32 	%r61, %r25, 5;
	add.s32 	%r62, %r35, %r61;
	add.s32 	%r63, %r34, %r62;
	add.s32 	%r64, %r63, %r30;
	mul.wide.s32 	%rd10, %r64, 4;
	add.s64 	%rd2, %rd4, %rd10;
	ld.global.u32 	%r65, [%rd2];
	st.shared.u32 	[%r3+8192], %r65;
	add.s32 	%r66, %r44, %r62;
	add.s32 	%r67, %r66, %r30;
	mul.wide.s32 	%rd11, %r67, 4;
	add.s64 	%rd12, %rd4, %rd11;
	ld.global.u32 	%r68, [%rd12];
	st.shared.u32 	[%r50+8192], %r68;
	add.s32 	%r69, %r51, %r62;
	add.s32 	%r70, %r69, %r30;
	mul.wide.s32 	%rd13, %r70, 4;
	add.s64 	%rd14, %rd4, %rd13;
	ld.global.u32 	%r71, [%rd14];
	st.shared.u32 	[%r57+8192], %r71;
	ld.global.u32 	%r72, [%rd2+128];
	st.shared.u32 	[%r3+8320], %r72;
	ld.global.u32 	%r73, [%rd12+128];
	st.shared.u32 	[%r50+8320], %r73;
	ld.global.u32 	%r74, [%rd14+128];
	st.shared.u32 	[%r57+8320], %r74;
	bar.sync 	0;
	ld.shared.u32 	%r462, [%r3];
	ld.shared.u32 	%r461, [%r3+128];
	ld.shared.u32 	%r460, [%r3+8192];
	ld.shared.u32 	%r459, [%r3+8320];
	add.s32 	%r457, %r49, 8192;
	add.s32 	%r75, %r42, %r55;
	add.s32 	%r456, %r75, 4096;
	mov.b32 	%r458, 8192;
$L__BB3_2:
	.pragma "nounroll";
	ld.shared.u32 	%r76, [%r457+-8192];
	ld.shared.u32 	%r77, [%r456+-4096];
	add.s32 	%r78, %r77, %r76;
	min.s32 	%r79, %r78, %r462;
	ld.shared.u32 	%r80, [%r456+-3968];
	add.s32 	%r81, %r80, %r76;
	min.s32 	%r82, %r81, %r461;
	ld.shared.u32 	%r83, [%r457];
	add.s32 	%r84, %r77, %r83;
	min.s32 	%r85, %r84, %r460;
	add.s32 	%r86, %r80, %r83;
	min.s32 	%r87, %r86, %r459;
	ld.shared.u32 	%r88, [%r457+-8188];
	ld.shared.u32 	%r89, [%r456+-3840];
	add.s32 	%r90, %r89, %r88;
	min.s32 	%r91, %r90, %r79;
	ld.shared.u32 	%r92, [%r456+-3712];
	add.s32 	%r93, %r92, %r88;
	min.s32 	%r94, %r93, %r82;
	ld.shared.u32 	%r95, [%r457+4];
	add.s32 	%r96, %r89, %r95;
	min.s32 	%r97, %r96, %r85;
	add.s32 	%r98, %r92, %r95;
	min.s32 	%r99, %r98, %r87;
	ld.shared.u32 	%r100, [%r457+-8184];
	ld.shared.u32 	%r101, [%r456+-3584];
	add.s32 	%r102, %r101, %r100;
	min.s32 	%r103, %r102, %r91;
	ld.shared.u32 	%r104, [%r456+-3456];
	add.s32 	%r105, %r104, %r100;
	min.s32 	%r106, %r105, %r94;
	ld.shared.u32 	%r107, [%r457+8];
	add.s32 	%r108, %r101, %r107;
	min.s32 	%r109, %r108, %r97;
	add.s32 	%r110, %r104, %r107;
	min.s32 	%r111, %r110, %r99;
	ld.shared.u32 	%r112, [%r457+-8180];
	ld.shared.u32 	%r113, [%r456+-3328];
	add.s32 	%r114, %r113, %r112;
	min.s32 	%r115, %r114, %r103;
	ld.shared.u32 	%r116, [%r456+-3200];
	add.s32 	%r117, %r116, %r112;
	min.s32 	%r118, %r117, %r106;
	ld.shared.u32 	%r119, [%r457+12];
	add.s32 	%r120, %r113, %r119;
	min.s32 	%r121, %r120, %r109;
	add.s32 	%r122, %r116, %r119;
	min.s32 	%r123, %r122, %r111;
	ld.shared.u32 	%r124, [%r457+-8176];
	ld.shared.u32 	%r125, [%r456+-3072];
	add.s32 	%r126, %r125, %r124;
	min.s32 	%r127, %r126, %r115;
	ld.shared.u32 	%r128, [%r456+-2944];
	add.s32 	%r129, %r128, %r124;
	min.s32 	%r130, %r129, %r118;
	ld.shared.u32 	%r131, [%r457+16];
	add.s32 	%r132, %r125, %r131;
	min.s32 	%r133, %r132, %r121;
	add.s32 	%r134, %r128, %r131;
	min.s32 	%r135, %r134, %r123;
	ld.shared.u32 	%r136, [%r457+-8172];
	ld.shared.u32 	%r137, [%r456+-2816];
	add.s32 	%r138, %r137, %r136;
	min.s32 	%r139, %r138, %r127;
	ld.shared.u32 	%r140, [%r456+-2688];
	add.s32 	%r141, %r140, %r136;
	min.s32 	%r142, %r141, %r130;
	ld.shared.u32 	%r143, [%r457+20];
	add.s32 	%r144, %r137, %r143;
	min.s32 	%r145, %r144, %r133;
	add.s32 	%r146, %r140, %r143;
	min.s32 	%r147, %r146, %r135;
	ld.shared.u32 	%r148, [%r457+-8168];
	ld.shared.u32 	%r149, [%r456+-2560];
	add.s32 	%r150, %r149, %r148;
	min.s32 	%r151, %r150, %r139;
	ld.shared.u32 	%r152, [%r456+-2432];
	add.s32 	%r153, %r152, %r148;
	min.s32 	%r154, %r153, %r142;
	ld.shared.u32 	%r155, [%r457+24];
	add.s32 	%r156, %r149, %r155;
	min.s32 	%r157, %r156, %r145;
	add.s32 	%r158, %r152, %r155;
	min.s32 	%r159, %r158, %r147;
	ld.shared.u32 	%r160, [%r457+-8164];
	ld.shared.u32 	%r161, [%r456+-2304];
	add.s32 	%r162, %r161, %r160;
	min.s32 	%r163, %r162, %r151;
	ld.shared.u32 	%r164, [%r456+-2176];
	add.s32 	%r165, %r164, %r160;
	min.s32 	%r166, %r165, %r154;
	ld.shared.u32 	%r167, [%r457+28];
	add.s32 	%r168, %r161, %r167;
	min.s32 	%r169, %r168, %r157;
	add.s32 	%r170, %r164, %r167;
	min.s32 	%r171, %r170, %r159;
	ld.shared.u32 	%r172, [%r457+-8160];
	ld.shared.u32 	%r173, [%r456+-2048];
	add.s32 	%r174, %r173, %r172;
	min.s32 	%r175, %r174, %r163;
	ld.shared.u32 	%r176, [%r456+-1920];
	add.s32 	%r177, %r176, %r172;
	min.s32 	%r178, %r177, %r166;
	ld.shared.u32 	%r179, [%r457+32];
	add.s32 	%r180, %r173, %r179;
	min.s32 	%r181, %r180, %r169;
	add.s32 	%r182, %r176, %r179;
	min.s32 	%r183, %r182, %r171;
	ld.shared.u32 	%r184, [%r457+-8156];
	ld.shared.u32 	%r185, [%r456+-1792];
	add.s32 	%r186, %r185, %r184;
	min.s32 	%r187, %r186, %r175;
	ld.shared.u32 	%r188, [%r456+-1664];
	add.s32 	%r189, %r188, %r184;
	min.s32 	%r190, %r189, %r178;
	ld.shared.u32 	%r191, [%r457+36];
	add.s32 	%r192, %r185, %r191;
	min.s32 	%r193, %r192, %r181;
	add.s32 	%r194, %r188, %r191;
	min.s32 	%r195, %r194, %r183;
	ld.shared.u32 	%r196, [%r457+-8152];
	ld.shared.u32 	%r197, [%r456+-1536];
	add.s32 	%r198, %r197, %r196;
	min.s32 	%r199, %r198, %r187;
	ld.shared.u32 	%r200, [%r456+-1408];
	add.s32 	%r201, %r200, %r196;
	min.s32 	%r202, %r201, %r190;
	ld.shared.u32 	%r203, [%r457+40];
	add.s32 	%r204, %r197, %r203;
	min.s32 	%r205, %r204, %r193;
	add.s32 	%r206, %r200, %r203;
	min.s32 	%r207, %r206, %r195;
	ld.shared.u32 	%r208, [%r457+-8148];
	ld.shared.u32 	%r209, [%r456+-1280];
	add.s32 	%r210, %r209, %r208;
	min.s32 	%r211, %r210, %r199;
	ld.shared.u32 	%r212, [%r456+-1152];
	add.s32 	%r213, %r212, %r208;
	min.s32 	%r214, %r213, %r202;
	ld.shared.u32 	%r215, [%r457+44];
	add.s32 	%r216, %r209, %r215;
	min.s32 	%r217, %r216, %r205;
	add.s32 	%r218, %r212, %r215;
	min.s32 	%r219, %r218, %r207;
	ld.shared.u32 	%r220, [%r457+-8144];
	ld.shared.u32 	%r221, [%r456+-1024];
	add.s32 	%r222, %r221, %r220;
	min.s32 	%r223, %r222, %r211;
	ld.shared.u32 	%r224, [%r456+-896];
	add.s32 	%r225, %r224, %r220;
	min.s32 	%r226, %r225, %r214;
	ld.shared.u32 	%r227, [%r457+48];
	add.s32 	%r228, %r221, %r227;
	min.s32 	%r229, %r228, %r217;
	add.s32 	%r230, %r224, %r227;
	min.s32 	%r231, %r230, %r219;
	ld.shared.u32 	%r232, [%r457+-8140];
	ld.shared.u32 	%r233, [%r456+-768];
	add.s32 	%r234, %r233, %r232;
	min.s32 	%r235, %r234, %r223;
	ld.shared.u32 	%r236, [%r456+-640];
	add.s32 	%r237, %r236, %r232;
	min.s32 	%r238, %r237, %r226;
	ld.shared.u32 	%r239, [%r457+52];
	add.s32 	%r240, %r233, %r239;
	min.s32 	%r241, %r240, %r229;
	add.s32 	%r242, %r236, %r239;
	min.s32 	%r243, %r242, %r231;
	ld.shared.u32 	%r244, [%r457+-8136];
	ld.shared.u32 	%r245, [%r456+-512];
	add.s32 	%r246, %r245, %r244;
	min.s32 	%r247, %r246, %r235;
	ld.shared.u32 	%r248, [%r456+-384];
	add.s32 	%r249, %r248, %r244;
	min.s32 	%r250, %r249, %r238;
	ld.shared.u32 	%r251, [%r457+56];
	add.s32 	%r252, %r245, %r251;
	min.s32 	%r253, %r252, %r241;
	add.s32 	%r254, %r248, %r251;
	min.s32 	%r255, %r254, %r243;
	ld.shared.u32 	%r256, [%r457+-8132];
	ld.shared.u32 	%r257, [%r456+-256];
	add.s32 	%r258, %r257, %r256;
	min.s32 	%r259, %r258, %r247;
	ld.shared.u32 	%r260, [%r456+-128];
	add.s32 	%r261, %r260, %r256;
	min.s32 	%r262, %r261, %r250;
	ld.shared.u32 	%r263, [%r457+60];
	add.s32 	%r264, %r257, %r263;
	min.s32 	%r265, %r264, %r253;
	add.s32 	%r266, %r260, %r263;
	min.s32 	%r267, %r266, %r255;
	ld.shared.u32 	%r268, [%r457+-8128];
	ld.shared.u32 	%r269, [%r456];
	add.s32 	%r270, %r269, %r268;
	min.s32 	%r271, %r270, %r259;
	ld.shared.u32 	%r272, [%r456+128];
	add.s32 	%r273, %r272, %r268;
	min.s32 	%r274, %r273, %r262;
	ld.shared.u32 	%r275, [%r457+64];
	add.s32 	%r276, %r269, %r275;
	min.s32 	%r277, %r276, %r265;
	add.s32 	%r278, %r272, %r275;
	min.s32 	%r279, %r278, %r267;
	ld.shared.u32 	%r280, [%r457+-8124];
	ld.shared.u32 	%r281, [%r456+256];
	add.s32 	%r282, %r281, %r280;
	min.s32 	%r283, %r282, %r271;
	ld.shared.u32 	%r284, [%r456+384];
	add.s32 	%r285, %r284, %r280;
	min.s32 	%r286, %r285, %r274;
	ld.shared.u32 	%r287, [%r457+68];
	add.s32 	%r288, %r281, %r287;
	min.s32 	%r289, %r288, %r277;
	add.s32 	%r290, %r284, %r287;
	min.s32 	%r291, %r290, %r279;
	ld.shared.u32 	%r292, [%r457+-8120];
	ld.shared.u32 	%r293, [%r456+512];
	add.s32 	%r294, %r293, %r292;
	min.s32 	%r295, %r294, %r283;
	ld.shared.u32 	%r296, [%r456+640];
	add.s32 	%r297, %r296, %r292;
	min.s32 	%r298, %r297, %r286;
	ld.shared.u32 	%r299, [%r457+72];
	add.s32 	%r300, %r293, %r299;
	min.s32 	%r301, %r300, %r289;
	add.s32 	%r302, %r296, %r299;
	min.s32 	%r303, %r302, %r291;
	ld.shared.u32 	%r304, [%r457+-8116];
	ld.shared.u32 	%r305, [%r456+768];
	add.s32 	%r306, %r305, %r304;
	min.s32 	%r307, %r306, %r295;
	ld.shared.u32 	%r308, [%r456+896];
	add.s32 	%r309, %r308, %r304;
	min.s32 	%r310, %r309, %r298;
	ld.shared.u32 	%r311, [%r457+76];
	add.s32 	%r312, %r305, %r311;
	min.s32 	%r313, %r312, %r301;
	add.s32 	%r314, %r308, %r311;
	min.s32 	%r315, %r314, %r303;
	ld.shared.u32 	%r316, [%r457+-8112];
	ld.shared.u32 	%r317, [%r456+1024];
	add.s32 	%r318, %r317, %r316;
	min.s32 	%r319, %r318, %r307;
	ld.shared.u32 	%r320, [%r456+1152];
	add.s32 	%r321, %r320, %r316;
	min.s32 	%r322, %r321, %r310;
	ld.shared.u32 	%r323, [%r457+80];
	add.s32 	%r324, %r317, %r323;
	min.s32 	%r325, %r324, %r313;
	add.s32 	%r326, %r320, %r323;
	min.s32 	%r327, %r326, %r315;
	ld.shared.u32 	%r328, [%r457+-8108];
	ld.shared.u32 	%r329, [%r456+1280];
	add.s32 	%r330, %r329, %r328;
	min.s32 	%r331, %r330, %r319;
	ld.shared.u32 	%r332, [%r456+1408];
	add.s32 	%r333, %r332, %r328;
	min.s32 	%r334, %r333, %r322;
	ld.shared.u32 	%r335, [%r457+84];
	add.s32 	%r336, %r329, %r335;
	min.s32 	%r337, %r336, %r325;
	add.s32 	%r338, %r332, %r335;
	min.s32 	%r339, %r338, %r327;
	ld.shared.u32 	%r340, [%r457+-8104];
	ld.shared.u32 	%r341, [%r456+1536];
	add.s32 	%r342, %r341, %r340;
	min.s32 	%r343, %r342, %r331;
	ld.shared.u32 	%r344, [%r456+1664];
	add.s32 	%r345, %r344, %r340;
	min.s32 	%r346, %r345, %r334;
	ld.shared.u32 	%r347, [%r457+88];
	add.s32 	%r348, %r341, %r347;
	min.s32 	%r349, %r348, %r337;
	add.s32 	%r350, %r344, %r347;
	min.s32 	%r351, %r350, %r339;
	ld.shared.u32 	%r352, [%r457+-8100];
	ld.shared.u32 	%r353, [%r456+1792];
	add.s32 	%r354, %r353, %r352;
	min.s32 	%r355, %r354, %r343;
	ld.shared.u32 	%r356, [%r456+1920];
	add.s32 	%r357, %r356, %r352;
	min.s32 	%r358, %r357, %r346;
	ld.shared.u32 	%r359, [%r457+92];
	add.s32 	%r360, %r353, %r359;
	min.s32 	%r361, %r360, %r349;
	add.s32 	%r362, %r356, %r359;
	min.s32 	%r363, %r362, %r351;
	ld.shared.u32 	%r364, [%r457+-8096];
	ld.shared.u32 	%r365, [%r456+2048];
	add.s32 	%r366, %r365, %r364;
	min.s32 	%r367, %r366, %r355;
	ld.shared.u32 	%r368, [%r456+2176];
	add.s32 	%r369, %r368, %r364;
	min.s32 	%r370, %r369, %r358;
	ld.shared.u32 	%r371, [%r457+96];
	add.s32 	%r372, %r365, %r371;
	min.s32 	%r373, %r372, %r361;
	add.s32 	%r374, %r368, %r371;
	min.s32 	%r375, %r374, %r363;
	ld.shared.u32 	%r376, [%r457+-8092];
	ld.shared.u32 	%r377, [%r456+2304];
	add.s32 	%r378, %r377, %r376;
	min.s32 	%r379, %r378, %r367;
	ld.shared.u32 	%r380, [%r456+2432];
	add.s32 	%r381, %r380, %r376;
	min.s32 	%r382, %r381, %r370;
	ld.shared.u32 	%r383, [%r457+100];
	add.s32 	%r384, %r377, %r383;
	min.s32 	%r385, %r384, %r373;
	add.s32 	%r386, %r380, %r383;
	min.s32 	%r387, %r386, %r375;
	ld.shared.u32 	%r388, [%r457+-8088];
	ld.shared.u32 	%r389, [%r456+2560];
	add.s32 	%r390, %r389, %r388;
	min.s32 	%r391, %r390, %r379;
	ld.shared.u32 	%r392, [%r456+2688];
	add.s32 	%r393, %r392, %r388;
	min.s32 	%r394, %r393, %r382;
	ld.shared.u32 	%r395, [%r457+104];
	add.s32 	%r396, %r389, %r395;
	min.s32 	%r397, %r396, %r385;
	add.s32 	%r398, %r392, %r395;
	min.s32 	%r399, %r398, %r387;
	ld.shared.u32 	%r400, [%r457+-8084];
	ld.shared.u32 	%r401, [%r456+2816];
	add.s32 	%r402, %r401, %r400;
	min.s32 	%r403, %r402, %r391;
	ld.shared.u32 	%r404, [%r456+2944];
	add.s32 	%r405, %r404, %r400;
	min.s32 	%r406, %r405, %r394;
	ld.shared.u32 	%r407, [%r457+108];
	add.s32 	%r408, %r401, %r407;
	min.s32 	%r409, %r408, %r397;
	add.s32 	%r410, %r404, %r407;
	min.s32 	%r411, %r410, %r399;
	ld.shared.u32 	%r412, [%r457+-8080];
	ld.shared.u32 	%r413, [%r456+3072];
	add.s32 	%r414, %r413, %r412;
	min.s32 	%r415, %r414, %r403;
	ld.shared.u32 	%r416, [%r456+3200];
	add.s32 	%r417, %r416, %r412;
	min.s32 	%r418, %r417, %r406;
	ld.shared.u32 	%r419, [%r457+112];
	add.s32 	%r420, %r413, %r419;
	min.s32 	%r421, %r420, %r409;
	add.s32 	%r422, %r416, %r419;
	min.s32 	%r423, %r422, %r411;
	ld.shared.u32 	%r424, [%r457+-8076];
	ld.shared.u32 	%r425, [%r456+3328];
	add.s32 	%r426, %r425, %r424;
	min.s32 	%r427, %r426, %r415;
	ld.shared.u32 	%r428, [%r456+3456];
	add.s32 	%r429, %r428, %r424;
	min.s32 	%r430, %r429, %r418;
	ld.shared.u32 	%r431, [%r457+116];
	add.s32 	%r432, %r425, %r431;
	min.s32 	%r433, %r432, %r421;
	add.s32 	%r434, %r428, %r431;
	min.s32 	%r435, %r434, %r423;
	ld.shared.u32 	%r436, [%r457+-8072];
	ld.shared.u32 	%r437, [%r456+3584];
	add.s32 	%r438, %r437, %r436;
	min.s32 	%r439, %r438, %r427;
	ld.shared.u32 	%r440, [%r456+3712];
	add.s32 	%r441, %r440, %r436;
	min.s32 	%r442, %r441, %r430;
	ld.shared.u32 	%r443, [%r457+120];
	add.s32 	%r444, %r437, %r443;
	min.s32 	%r445, %r444, %r433;
	add.s32 	%r446, %r440, %r443;
	min.s32 	%r447, %r446, %r435;
	ld.shared.u32 	%r448, [%r457+-8068];
	ld.shared.u32 	%r449, [%r456+3840];
	add.s32 	%r450, %r449, %r448;
	min.s32 	%r462, %r450, %r439;
	ld.shared.u32 	%r451, [%r456+3968];
	add.s32 	%r452, %r451, %r448;
	min.s32 	%r461, %r452, %r442;
	ld.shared.u32 	%r453, [%r457+124];
	add.s32 	%r454, %r449, %r453;
	min.s32 	%r460, %r454, %r445;
	add.s32 	%r455, %r451, %r453;
	min.s32 	%r459, %r455, %r447;
	add.s32 	%r458, %r458, 128;
	add.s32 	%r457, %r457, 128;
	add.s32 	%r456, %r456, 8192;
	setp.ne.s32 	%p4, %r458, 8448;
	@%p4 bra 	$L__BB3_2;
	st.shared.u32 	[%r3], %r462;
	st.shared.u32 	[%r3+128], %r461;
	st.shared.u32 	[%r3+8192], %r460;
	st.shared.u32 	[%r3+8320], %r459;
	st.global.u32 	[%rd1], %r462;
	st.global.u32 	[%rd1+128], %r461;
	st.global.u32 	[%rd2], %r460;
	st.global.u32 	[%rd2+128], %r459;
$L__BB3_4:
	ret;

}


// ===== COMPILED SASS (sm_100) =====

	.target	sm_100

	.elftype	@"ET_EXEC"


//--------------------- .note.nv.tkinfo           --------------------------
	.section	.note.nv.tkinfo,"",@"SHT_NOTE"
	.sectionflags	@"SHF_NOTE_NV_TKINFO"
	.tkinfo
        /*0018*/ 	.word	0x00000002
        /*0030*/ 	.string	""
        /*0030*/ 	.string	"ptxas"
        /*0030*/ 	.string	"Cuda compilation tools, release 13.0, V13.0.88"
        /*0030*/ 	.string	"Build cuda_13.0.r13.0/compiler.36424714_0"
        /*0030*/ 	.string	"-arch sm_100 -m 64 "



//--------------------- .note.nv.cuinfo           --------------------------
	.section	.note.nv.cuinfo,"",@"SHT_NOTE"
	.sectionflags	@"SHF_NOTE_NV_CUINFO"
        /*0018*/ 	.short	0x0002
        /*001a*/ 	.short	0x0064
        /*001c*/ 	.short	0x0082
	.zero		2


//--------------------- .nv.info                  --------------------------
	.section	.nv.info,"",@"SHT_CUDA_INFO"
	.align	4


	//----- nvinfo : EIATTR_REGCOUNT
	.align		4
        /*0000*/ 	.byte	0x04, 0x2f
        /*0002*/ 	.short	(.L_1 - .L_0)
	.align		4
.L_0:
        /*0004*/ 	.word	index@(_Z6phase1Piii)
        /*0008*/ 	.word	0x00000014


	//----- nvinfo : EIATTR_FRAME_SIZE
	.align		4
.L_1:
        /*000c*/ 	.byte	0x04, 0x11
        /*000e*/ 	.short	(.L_3 - .L_2)
	.align		4
.L_2:
        /*0010*/ 	.word	index@(_Z6phase1Piii)
        /*0014*/ 	.word	0x00000000


	//----- nvinfo : EIATTR_REGCOUNT
	.align		4
.L_3:
        /*0018*/ 	.byte	0x04, 0x2f
        /*001a*/ 	.short	(.L_5 - .L_4)
	.align		4
.L_4:
        /*001c*/ 	.word	index@(_Z8phase2_1Piii)
        /*0020*/ 	.word	0x00000016


	//----- nvinfo : EIATTR_FRAME_SIZE
	.align		4
.L_5:
        /*0024*/ 	.byte	0x04, 0x11
        /*0026*/ 	.short	(.L_7 - .L_6)
	.align		4
.L_6:
        /*0028*/ 	.word	index@(_Z8phase2_1Piii)
        /*002c*/ 	.word	0x00000000


	//----- nvinfo : EIATTR_REGCOUNT
	.align		4
.L_7:
        /*0030*/ 	.byte	0x04, 0x2f
        /*0032*/ 	.short	(.L_9 - .L_8)
	.align		4
.L_8:
        /*0034*/ 	.word	index@(_Z8phase2_2Piii)
        /*0038*/ 	.word	0x00000018


	//----- nvinfo : EIATTR_FRAME_SIZE
	.align		4
.L_9:
        /*003c*/ 	.byte	0x04, 0x11
        /*003e*/ 	.short	(.L_11 - .L_10)
	.align		4
.L_10:
        /*0040*/ 	.word	index@(_Z8phase2_2Piii)
        /*0044*/ 	.word	0x00000000


	//----- nvinfo : EIATTR_REGCOUNT
	.align		4
.L_11:
        /*0048*/ 	.byte	0x04, 0x2f
        /*004a*/ 	.short	(.L_13 - .L_12)
	.align		4
.L_12:
        /*004c*/ 	.word	index@(_Z6phase3Piiii)
        /*0050*/ 	.word	0x00000020


	//----- nvinfo : EIATTR_FRAME_SIZE
	.align		4
.L_13:
        /*0054*/ 	.byte	0x04, 0x11
        /*0056*/ 	.short	(.L_15 - .L_14)
	.align		4
.L_14:
        /*0058*/ 	.word	index@(_Z6phase3Piiii)
        /*005c*/ 	.word	0x00000000


	//----- nvinfo : EIATTR_MIN_STACK_SIZE
	.align		4
.L_15:
        /*0060*/ 	.byte	0x04, 0x12
        /*0062*/ 	.short	(.L_17 - .L_16)
	.align		4
.L_16:
        /*0064*/ 	.word	index@(_Z6phase3Piiii)
        /*0068*/ 	.word	0x00000000


	//----- nvinfo : EIATTR_MIN_STACK_SIZE
	.align		4
.L_17:
        /*006c*/ 	.byte	0x04, 0x12
        /*006e*/ 	.short	(.L_19 - .L_18)
	.align		4
.L_18:
        /*0070*/ 	.word	index@(_Z8phase2_2Piii)
        /*0074*/ 	.word	0x00000000


	//----- nvinfo : EIATTR_MIN_STACK_SIZE
	.align		4
.L_19:
        /*0078*/ 	.byte	0x04, 0x12
        /*007a*/ 	.short	(.L_21 - .L_20)
	.align		4
.L_20:
        /*007c*/ 	.word	index@(_Z8phase2_1Piii)
        /*0080*/ 	.word	0x00000000


	//----- nvinfo : EIATTR_MIN_STACK_SIZE
	.align		4
.L_21:
        /*0084*/ 	.byte	0x04, 0x12
        /*0086*/ 	.short	(.L_23 - .L_22)
	.align		4
.L_22:
        /*0088*/ 	.word	index@(_Z6phase1Piii)
        /*008c*/ 	.word	0x00000000
.L_23:


//--------------------- .nv.compat                --------------------------
	.section	.nv.compat,"",@"SHT_CUDA_COMPAT_INFO"
	.align	4
        /*0000*/ 	.byte	0x02, 0x09, 0x00, 0x00, 0x02, 0x02, 0x01, 0x00, 0x02, 0x05, 0x05, 0x00, 0x03, 0x07, 0x01, 0x01
        /*0010*/ 	.byte	0x02, 0x03, 0x00, 0x00, 0x02, 0x06, 0x01, 0x00, 0x04, 0x0b, 0x08, 0x00, 0x09, 0x00, 0x00, 0x00
        /*0020*/ 	.byte	0x00, 0x00, 0x00, 0x00


//--------------------- .nv.info._Z6phase3Piiii   --------------------------
	.section	.nv.info._Z6phase3Piiii,"",@"SHT_CUDA_INFO"
	.sectionflags	@""
	.align	4


	//----- nvinfo : EIATTR_CUDA_API_VERSION
	.align		4
        /*0000*/ 	.byte	0x04, 0x37
        /*0002*/ 	.short	(.L_25 - .L_24)
.L_24:
        /*0004*/ 	.word	0x00000082


	//----- nvinfo : EIATTR_KPARAM_INFO
	.align		4
.L_25:
        /*0008*/ 	.byte	0x04, 0x17
        /*000a*/ 	.short	(.L_27 - .L_26)
.L_26:
        /*000c*/ 	.word	0x00000000
        /*0010*/ 	.short	0x0003
        /*0012*/ 	.short	0x0010
        /*0014*/ 	.byte	0x00, 0xf0, 0x11, 0x00


	//----- nvinfo : EIATTR_KPARAM_INFO
	.align		4
.L_27:
        /*0018*/ 	.byte	0x04, 0x17
        /*001a*/ 	.short	(.L_29 - .L_28)
.L_28:
        /*001c*/ 	.word	0x00000000
        /*0020*/ 	.short	0x0002
        /*0022*/ 	.short	0x000c
        /*0024*/ 	.byte	0x00, 0xf0, 0x11, 0x00


	//----- nvinfo : EIATTR_KPARAM_INFO
	.align		4
.L_29:
        /*0028*/ 	.byte	0x04, 0x17
        /*002a*/ 	.short	(.L_31 - .L_30)
.L_30:
        /*002c*/ 	.word	0x00000000
        /*0030*/ 	.short	0x0001
        /*0032*/ 	.short	0x0008
        /*0034*/ 	.byte	0x00, 0xf0, 0x11, 0x00


	//----- nvinfo : EIATTR_KPARAM_INFO
	.align		4
.L_31:
        /*0038*/ 	.byte	0x04, 0x17
        /*003a*/ 	.short	(.L_33 - .L_32)
.L_32:
        /*003c*/ 	.word	0x00000000
        /*0040*/ 	.short	0x0000
        /*0042*/ 	.short	0x0000
        /*0044*/ 	.byte	0x00, 0xf5, 0x21, 0x00


	//----- nvinfo : EIATTR_SPARSE_MMA_MASK
	.align		4
.L_33:
        /*0048*/ 	.byte	0x03, 0x50
        /*004a*/ 	.short	0x0000


	//----- nvinfo : EIATTR_MAXREG_COUNT
	.align		4
        /*004c*/ 	.byte	0x03, 0x1b
        /*004e*/ 	.short	0x00ff


	//----- nvinfo : EIATTR_NUM_BARRIERS
	.align		4
        /*0050*/ 	.byte	0x02, 0x4c
        /*0052*/ 	.byte	0x01
	.zero		1


	//----- nvinfo : EIATTR_MERCURY_ISA_VERSION
	.align		4
        /*0054*/ 	.byte	0x03, 0x5f
        /*0056*/ 	.short	0x0101


	//----- nvinfo : EIATTR_VRC_CTA_INIT_COUNT
	.align		4
        /*0058*/ 	.byte	0x02, 0x4a
	.zero		1
	.zero		1


	//----- nvinfo : EIATTR_EXIT_INSTR_OFFSETS
	.align		4
        /*005c*/ 	.byte	0x04, 0x1c
        /*005e*/ 	.short	(.L_35 - .L_34)


	//   ....[0]....
.L_34:
        /*0060*/ 	.word	0x00000080


	//   ....[1]....
        /*0064*/ 	.word	0x000012d0


	//----- nvinfo : EIATTR_CBANK_PARAM_SIZE
	.align		4
.L_35:
        /*0068*/ 	.byte	0x03, 0x19
        /*006a*/ 	.short	0x0014


	//----- nvinfo : EIATTR_PARAM_CBANK
	.align		4
        /*006c*/ 	.byte	0x04, 0x0a
        /*006e*/ 	.short	(.L_37 - .L_36)
	.align		4
.L_36:
        /*0070*/ 	.word	index@(.nv.constant0._Z6phase3Piiii)
        /*0074*/ 	.short	0x0380
        /*0076*/ 	.short	0x0014


	//----- nvinfo : EIATTR_SW_WAR
	.align		4
.L_37:
        /*0078*/ 	.byte	0x04, 0x36
        /*007a*/ 	.short	(.L_39 - .L_38)
.L_38:
        /*007c*/ 	.word	0x00000008
.L_39:


//--------------------- .nv.info._Z8phase2_2Piii  --------------------------
	.section	.nv.info._Z8phase2_2Piii,"",@"SHT_CUDA_INFO"
	.sectionflags	@""
	.align	4


	//----- nvinfo : EIATTR_CUDA_API_VERSION
	.align		4
        /*0000*/ 	.byte	0x04, 0x37
        /*0002*/ 	.short	(.L_41 - .L_40)
.L_40:
        /*0004*/ 	.word	0x00000082


	//----- nvinfo : EIATTR_KPARAM_INFO
	.align		4
.L_41:
        /*0008*/ 	.byte	0x04, 0x17
        /*000a*/ 	.short	(.L_43 - .L_42)
.L_42:
        /*000c*/ 	.word	0x00000000
        /*0010*/ 	.short	0x0002
        /*0012*/ 	.short	0x000c
        /*0014*/ 	.byte	0x00, 0xf0, 0x11, 0x00


	//----- nvinfo : EIATTR_KPARAM_INFO
	.align		4
.L_43:
        /*0018*/ 	.byte	0x04, 0x17
        /*001a*/ 	.short	(.L_45 - .L_44)
.L_44:
        /*001c*/ 	.word	0x00000000
        /*0020*/ 	.short	0x0001
        /*0022*/ 	.short	0x0008
        /*0024*/ 	.byte	0x00, 0xf0, 0x11, 0x00


	//----- nvinfo : EIATTR_KPARAM_INFO
	.align		4
.L_45:
        /*0028*/ 	.byte	0x04, 0x17
        /*002a*/ 	.short	(.L_47 - .L_46)
.L_46:
        /*002c*/ 	.word	0x00000000
        /*0030*/ 	.short	0x0000
        /*0032*/ 	.short	0x0000
        /*0034*/ 	.byte	0x00, 0xf5, 0x21, 0x00


	//----- nvinfo : EIATTR_SPARSE_MMA_MASK
	.align		4
.L_47:
        /*0038*/ 	.byte	0x03, 0x50
        /*003a*/ 	.short	0x0000


	//----- nvinfo : EIATTR_MAXREG_COUNT
	.align		4
        /*003c*/ 	.byte	0x03, 0x1b
        /*003e*/ 	.short	0x00ff


	//----- nvinfo : EIATTR_NUM_BARRIERS
	.align		4
        /*0040*/ 	.byte	0x02, 0x4c
        /*0042*/ 	.byte	0x01
	.zero		1


	//----- nvinfo : EIATTR_MERCURY_ISA_VERSION
	.align		4
        /*0044*/ 	.byte	0x03, 0x5f
        /*0046*/ 	.short	0x0101


	//----- nvinfo : EIATTR_VRC_CTA_INIT_COUNT
	.align		4
        /*0048*/ 	.byte	0x02, 0x4a
	.zero		1
	.zero		1


	//----- nvinfo : EIATTR_EXIT_INSTR_OFFSETS
	.align		4
        /*004c*/ 	.byte	0x04, 0x1c
        /*004e*/ 	.short	(.L_49 - .L_48)


	//   ....[0]....
.L_48:
        /*0050*/ 	.word	0x00000040


	//   ....[1]....
        /*0054*/ 	.word	0x000008f0


	//----- nvinfo : EIATTR_CBANK_PARAM_SIZE
	.align		4
.L_49:
        /*0058*/ 	.byte	0x03, 0x19
        /*005a*/ 	.short	0x0010


	//----- nvinfo : EIATTR_PARAM_CBANK
	.align		4
        /*005c*/ 	.byte	0x04, 0x0a
        /*005e*/ 	.short	(.L_51 - .L_50)
	.align		4
.L_50:
        /*0060*/ 	.word	index@(.nv.constant0._Z8phase2_2Piii)
        /*0064*/ 	.short	0x0380
        /*0066*/ 	.short	0x0010


	//----- nvinfo : EIATTR_SW_WAR
	.align		4
.L_51:
        /*0068*/ 	.byte	0x04, 0x36
        /*006a*/ 	.short	(.L_53 - .L_52)
.L_52:
        /*006c*/ 	.word	0x00000008
.L_53:


//--------------------- .nv.info._Z8phase2_1Piii  --------------------------
	.section	.nv.info._Z8phase2_1Piii,"",@"SHT_CUDA_INFO"
	.sectionflags	@""
	.align	4


	//----- nvinfo : EIATTR_CUDA_API_VERSION
	.align		4
        /*0000*/ 	.byte	0x04, 0x37
        /*0002*/ 	.short	(.L_55 - .L_54)
.L_54:
        /*0004*/ 	.word	0x00000082


	//----- nvinfo : EIATTR_KPARAM_INFO
	.align		4
.L_55:
        /*0008*/ 	.byte	0x04, 0x17
        /*000a*/ 	.short	(.L_57 - .L_56)
.L_56:
        /*000c*/ 	.word	0x00000000
        /*0010*/ 	.short	0x0002
        /*0012*/ 	.short	0x000c
        /*0014*/ 	.byte	0x00, 0xf0, 0x11, 0x00


	//----- nvinfo : EIATTR_KPARAM_INFO
	.align		4
.L_57:
        /*0018*/ 	.byte	0x04, 0x17
        /*001a*/ 	.short	(.L_59 - .L_58)
.L_58:
        /*001c*/ 	.word	0x00000000
        /*0020*/ 	.short	0x0001
        /*0022*/ 	.short	0x0008
        /*0024*/ 	.byte	0x00, 0xf0, 0x11, 0x00


	//----- nvinfo : EIATTR_KPARAM_INFO
	.align		4
.L_59:
        /*0028*/ 	.byte	0x04, 0x17
        /*002a*/ 	.short	(.L_61 - .L_60)
.L_60:
        /*002c*/ 	.word	0x00000000
        /*0030*/ 	.short	0x0000
        /*0032*/ 	.short	0x0000
        /*0034*/ 	.byte	0x00, 0xf5, 0x21, 0x00


	//----- nvinfo : EIATTR_SPARSE_MMA_MASK
	.align		4
.L_61:
        /*0038*/ 	.byte	0x03, 0x50
        /*003a*/ 	.short	0x0000


	//----- nvinfo : EIATTR_MAXREG_COUNT
	.align		4
        /*003c*/ 	.byte	0x03, 0x1b
        /*003e*/ 	.short	0x00ff


	//----- nvinfo : EIATTR_NUM_BARRIERS
	.align		4
        /*0040*/ 	.byte	0x02, 0x4c
        /*0042*/ 	.byte	0x01
	.zero		1


	//----- nvinfo : EIATTR_MERCURY_ISA_VERSION
	.align		4
        /*0044*/ 	.byte	0x03, 0x5f
        /*0046*/ 	.short	0x0101


	//----- nvinfo : EIATTR_VRC_CTA_INIT_COUNT
	.align		4
        /*0048*/ 	.byte	0x02, 0x4a
	.zero		1
	.zero		1


	//----- nvinfo : EIATTR_EXIT_INSTR_OFFSETS
	.align		4
        /*004c*/ 	.byte	0x04, 0x1c
        /*004e*/ 	.short	(.L_63 - .L_62)


	//   ....[0]....
.L_62:
        /*0050*/ 	.word	0x00000040


	//   ....[1]....
        /*0054*/ 	.word	0x000008f0


	//----- nvinfo : EIATTR_CBANK_PARAM_SIZE
	.align		4
.L_63:
        /*0058*/ 	.byte	0x03, 0x19
        /*005a*/ 	.short	0x0010


	//----- nvinfo : EIATTR_PARAM_CBANK
	.align		4
        /*005c*/ 	.byte	0x04, 0x0a
        /*005e*/ 	.short	(.L_65 - .L_64)
	.align		4
.L_64:
        /*0060*/ 	.word	index@(.nv.constant0._Z8phase2_1Piii)
        /*0064*/ 	.short	0x0380
        /*0066*/ 	.short	0x0010


	//----- nvinfo : EIATTR_SW_WAR
	.align		4
.L_65:
        /*0068*/ 	.byte	0x04, 0x36
        /*006a*/ 	.short	(.L_67 - .L_66)
.L_66:
        /*006c*/ 	.word	0x00000008
.L_67:


//--------------------- .nv.info._Z6phase1Piii    --------------------------
	.section	.nv.info._Z6phase1Piii,"",@"SHT_CUDA_INFO"
	.sectionflags	@""
	.align	4


	//----- nvinfo : EIATTR_CUDA_API_VERSION
	.align		4
        /*0000*/ 	.byte	0x04, 0x37
        /*0002*/ 	.short	(.L_69 - .L_68)
.L_68:
        /*0004*/ 	.word	0x00000082


	//----- nvinfo : EIATTR_KPARAM_INFO
	.align		4
.L_69:
        /*0008*/ 	.byte	0x04, 0x17
        /*000a*/ 	.short	(.L_71 - .L_70)
.L_70:
        /*000c*/ 	.word	0x00000000
        /*0010*/ 	.short	0x0002
        /*0012*/ 	.short	0x000c
        /*0014*/ 	.byte	0x00, 0xf0, 0x11, 0x00


	//----- nvinfo : EIATTR_KPARAM_INFO
	.align		4
.L_71:
        /*0018*/ 	.byte	0x04, 0x17
        /*001a*/ 	.short	(.L_73 - .L_72)
.L_72:
        /*001c*/ 	.word	0x00000000
        /*0020*/ 	.short	0x0001
        /*0022*/ 	.short	0x0008
        /*0024*/ 	.byte	0x00, 0xf0, 0x11, 0x00


	//----- nvinfo : EIATTR_KPARAM_INFO
	.align		4
.L_73:
        /*0028*/ 	.byte	0x04, 0x17
        /*002a*/ 	.short	(.L_75 - .L_74)
.L_74:
        /*002c*/ 	.word	0x00000000
        /*0030*/ 	.short	0x0000
        /*0032*/ 	.short	0x0000
        /*0034*/ 	.byte	0x00, 0xf5, 0x21, 0x00


	//----- nvinfo : EIATTR_SPARSE_MMA_MASK
	.align		4
.L_75:
        /*0038*/ 	.byte	0x03, 0x50
        /*003a*/ 	.short	0x0000


	//----- nvinfo : EIATTR_MAXREG_COUNT
	.align		4
        /*003c*/ 	.byte	0x03, 0x1b
        /*003e*/ 	.short	0x00ff


	//----- nvinfo : EIATTR_NUM_BARRIERS
	.align		4
        /*0040*/ 	.byte	0x02, 0x4c
        /*0042*/ 	.byte	0x01
	.zero		1


	//----- nvinfo : EIATTR_MERCURY_ISA_VERSION
	.align		4
        /*0044*/ 	.byte	0x03, 0x5f
        /*0046*/ 	.short	0x0101


	//----- nvinfo : EIATTR_VRC_CTA_INIT_COUNT
	.align		4
        /*0048*/ 	.byte	0x02, 0x4a
	.zero		1
	.zero		1


	//----- nvinfo : EIATTR_EXIT_INSTR_OFFSETS
	.align		4
        /*004c*/ 	.byte	0x04, 0x1c
        /*004e*/ 	.short	(.L_77 - .L_76)


	//   ....[0]....
.L_76:
        /*0050*/ 	.word	0x000007f0


	//----- nvinfo : EIATTR_CBANK_PARAM_SIZE
	.align		4
.L_77:
        /*0054*/ 	.byte	0x03, 0x19
        /*0056*/ 	.short	0x0010


	//----- nvinfo : EIATTR_PARAM_CBANK
	.align		4
        /*0058*/ 	.byte	0x04, 0x0a
        /*005a*/ 	.short	(.L_79 - .L_78)
	.align		4
.L_78:
        /*005c*/ 	.word	index@(.nv.constant0._Z6phase1Piii)
        /*0060*/ 	.short	0x0380
        /*0062*/ 	.short	0x0010


	//----- nvinfo : EIATTR_SW_WAR
	.align		4
.L_79:
        /*0064*/ 	.byte	0x04, 0x36
        /*0066*/ 	.short	(.L_81 - .L_80)
.L_80:
        /*0068*/ 	.word	0x00000008
.L_81:


//--------------------- .nv.callgraph             --------------------------
	.section	.nv.callgraph,"",@"SHT_CUDA_CALLGRAPH"
	.align	4
	.sectionentsize	8
	.align		4
        /*0000*/ 	.word	0x00000000
	.align		4
        /*0004*/ 	.word	0xffffffff
	.align		4
        /*0008*/ 	.word	0x00000000
	.align		4
        /*000c*/ 	.word	0xfffffffe
	.align		4
        /*0010*/ 	.word	0x00000000
	.align		4
        /*0014*/ 	.word	0xfffffffd
	.align		4
        /*0018*/ 	.word	0x00000000
	.align		4
        /*001c*/ 	.word	0xfffffffc


//--------------------- .text._Z6phase3Piiii      --------------------------
	.section	.text._Z6phase3Piiii,"ax",@progbits
	.align	128
        .global         _Z6phase3Piiii
        .type           _Z6phase3Piiii,@function
        .size           _Z6phase3Piiii,(.L_x_8 - _Z6phase3Piiii)
        .other          _Z6phase3Piiii,@"STO_CUDA_ENTRY STV_DEFAULT"
_Z6phase3Piiii:
.text._Z6phase3Piiii:
[----:B------:R-:W-:Y:S08]  /*0000*/  LDC R1, c[0x0][0x37c] ;  /* 0x0000df00ff017b82 */ /* 0x000ff00000000800 */
[----:B------:R-:W0:Y:S01]  /*0010*/  S2UR UR4, SR_CTAID.Y ;  /* 0x00000000000479c3 */ /* 0x000e220000002600 */
[----:B------:R-:W0:Y:S07]  /*0020*/  LDCU UR6, c[0x0][0x390] ;  /* 0x00007200ff0677ac */ /* 0x000e2e0008000800 */
[----:B------:R-:W1:Y:S08]  /*0030*/  LDC R9, c[0x0][0x388] ;  /* 0x0000e200ff097b82 */ /* 0x000e700000000800 */
[----:B------:R-:W2:Y:S01]  /*0040*/  S2UR UR5, SR_CTAID.X ;  /* 0x00000000000579c3 */ /* 0x000ea20000002500 */
[----:B0-----:R-:W-:-:S06]  /*0050*/  UIADD3 UR4, UPT, UPT, UR4, UR6, URZ ;  /* 0x0000000604047290 */ /* 0x001fcc000fffe0ff */
[----:B-1----:R-:W-:-:S04]  /*0060*/  ISETP.NE.AND P0, PT, R9, UR4, PT ;  /* 0x0000000409007c0c */ /* 0x002fc8000bf05270 */
[----:B--2---:R-:W-:-:S13]  /*0070*/  ISETP.EQ.OR P0, PT, R9, UR5, !P0 ;  /* 0x0000000509007c0c */ /* 0x004fda000c702670 */
[----:B------:R-:W-:Y:S05]  /*0080*/  @P0 EXIT ;  /* 0x000000000000094d */ /* 0x000fea0003800000 */
[----:B------:R-:W0:Y:S01]  /*0090*/  S2R R6, SR_TID.Y ;  /* 0x0000000000067919 */ /* 0x000e220000002200 */
[----:B------:R-:W1:Y:S01]  /*00a0*/  LDC R8, c[0x0][0x38c] ;  /* 0x0000e300ff087b82 */ /* 0x000e620000000800 */
[----:B------:R-:W-:Y:S01]  /*00b0*/  USHF.L.U32 UR5, UR5, 0x6, URZ ;  /* 0x0000000605057899 */ /* 0x000fe200080006ff */
[----:B------:R-:W-:Y:S01]  /*00c0*/  IMAD.SHL.U32 R9, R9, 0x40, RZ ;  /* 0x0000004009097824 */ /* 0x000fe200078e00ff */
[----:B------:R-:W2:Y:S01]  /*00d0*/  S2R R0, SR_TID.X ;  /* 0x0000000000007919 */ /* 0x000ea20000002100 */
[----:B------:R-:W3:Y:S04]  /*00e0*/  LDCU.64 UR8, c[0x0][0x358] ;  /* 0x00006b00ff0877ac */ /* 0x000ee80008000a00 */
[----:B------:R-:W4:Y:S01]  /*00f0*/  LDC.64 R4, c[0x0][0x380] ;  /* 0x0000e000ff047b82 */ /* 0x000f220000000a00 */
[----:B-1----:R-:W-:-:S02]  /*0100*/  IMAD R2, R8, UR4, RZ ;  /* 0x0000000408027c24 */ /* 0x002fc4000f8e02ff */
[-C--:B------:R-:W-:Y:S02]  /*0110*/  IMAD R13, R9, R8.reuse, UR5 ;  /* 0x00000005090d7e24 */ /* 0x080fe4000f8e0208 */
[C---:B------:R-:W-:Y:S01]  /*0120*/  IMAD R9, R2.reuse, 0x40, R9 ;  /* 0x0000004002097824 */ /* 0x040fe200078e0209 */
[----:B------:R-:W-:Y:S01]  /*0130*/  LEA R3, R2, UR5, 0x6 ;  /* 0x0000000502037c11 */ /* 0x000fe2000f8e30ff */
[----:B0-----:R-:W-:-:S04]  /*0140*/  IMAD R7, R6, R8, RZ ;  /* 0x0000000806077224 */ /* 0x001fc800078e02ff */
[--C-:B------:R-:W-:Y:S01]  /*0150*/  IMAD R2, R8, 0x20, R7.reuse ;  /* 0x0000002008027824 */ /* 0x100fe200078e0207 */
[C-C-:B--2---:R-:W-:Y:S02]  /*0160*/  IADD3 R23, PT, PT, R0.reuse, R3, R7.reuse ;  /* 0x0000000300177210 */ /* 0x144fe40007ffe007 */
[C-C-:B------:R-:W-:Y:S02]  /*0170*/  IADD3 R11, PT, PT, R0.reuse, R9, R7.reuse ;  /* 0x00000009000b7210 */ /* 0x140fe40007ffe007 */
[C---:B------:R-:W-:Y:S01]  /*0180*/  IADD3 R15, PT, PT, R0.reuse, R13, R7 ;  /* 0x0000000d000f7210 */ /* 0x040fe20007ffe007 */
[----:B----4-:R-:W-:Y:S01]  /*0190*/  IMAD.WIDE R22, R23, 0x4, R4 ;  /* 0x0000000417167825 */ /* 0x010fe200078e0204 */
[C-C-:B------:R-:W-:Y:S02]  /*01a0*/  IADD3 R21, PT, PT, R0.reuse, R3, R2.reuse ;  /* 0x0000000300157210 */ /* 0x140fe40007ffe002 */
[C---:B------:R-:W-:Y:S01]  /*01b0*/  IADD3 R9, PT, PT, R0.reuse, R9, R2 ;  /* 0x0000000900097210 */ /* 0x040fe20007ffe002 */
[----:B------:R-:W-:Y:S01]  /*01c0*/  IMAD.WIDE R10, R11, 0x4, R4 ;  /* 0x000000040b0a7825 */ /* 0x000fe200078e0204 */
[----:B------:R-:W-:Y:S01]  /*01d0*/  IADD3 R13, PT, PT, R0, R13, R2 ;  /* 0x0000000d000d7210 */ /* 0x000fe20007ffe002 */
[----:B---3--:R-:W2:Y:S02]  /*01e0*/  LDG.E R14, desc[UR8][R22.64] ;  /* 0x00000008160e7981 */ /* 0x008ea4000c1e1900 */
[----:B------:R-:W-:-:S02]  /*01f0*/  IMAD.WIDE R2, R15, 0x4, R4 ;  /* 0x000000040f027825 */ /* 0x000fc400078e0204 */
[----:B------:R-:W3:Y:S02]  /*0200*/  LDG.E R7, desc[UR8][R10.64] ;  /* 0x000000080a077981 */ /* 0x000ee4000c1e1900 */
[--C-:B------:R-:W-:Y:S02]  /*0210*/  IMAD.WIDE R20, R21, 0x4, R4.reuse ;  /* 0x0000000415147825 */ /* 0x100fe400078e0204 */
[----:B------:R-:W4:Y:S02]  /*0220*/  LDG.E R12, desc[UR8][R22.64+0x80] ;  /* 0x00008008160c7981 */ /* 0x000f24000c1e1900 */
[--C-:B------:R-:W-:Y:S02]  /*0230*/  IMAD.WIDE R8, R9, 0x4, R4.reuse ;  /* 0x0000000409087825 */ /* 0x100fe400078e0204 */
[----:B------:R-:W5:Y:S02]  /*0240*/  LDG.E R15, desc[UR8][R10.64+0x80] ;  /* 0x000080080a0f7981 */ /* 0x000f64000c1e1900 */
[----:B------:R-:W-:-:S02]  /*0250*/  IMAD.WIDE R4, R13, 0x4, R4 ;  /* 0x000000040d047825 */ /* 0x000fc400078e0204 */
[----:B------:R-:W4:Y:S04]  /*0260*/  LDG.E R13, desc[UR8][R2.64] ;  /* 0x00000008020d7981 */ /* 0x000f28000c1e1900 */
[----:B------:R0:W5:Y:S04]  /*0270*/  LDG.E R19, desc[UR8][R2.64+0x80] ;  /* 0x0000800802137981 */ /* 0x000168000c1e1900 */
[----:B------:R-:W5:Y:S04]  /*0280*/  LDG.E R16, desc[UR8][R20.64] ;  /* 0x0000000814107981 */ /* 0x000f68000c1e1900 */
[----:B------:R-:W5:Y:S04]  /*0290*/  LDG.E R25, desc[UR8][R8.64] ;  /* 0x0000000808197981 */ /* 0x000f68000c1e1900 */
[----:B------:R-:W5:Y:S04]  /*02a0*/  LDG.E R27, desc[UR8][R4.64] ;  /* 0x00000008041b7981 */ /* 0x000f68000c1e1900 */
[----:B------:R-:W5:Y:S04]  /*02b0*/  LDG.E R18, desc[UR8][R20.64+0x80] ;  /* 0x0000800814127981 */ /* 0x000f68000c1e1900 */
[----:B------:R1:W5:Y:S04]  /*02c0*/  LDG.E R29, desc[UR8][R8.64+0x80] ;  /* 0x00008008081d7981 */ /* 0x000368000c1e1900 */
[----:B------:R1:W5:Y:S01]  /*02d0*/  LDG.E R24, desc[UR8][R4.64+0x80] ;  /* 0x0000800804187981 */ /* 0x000362000c1e1900 */
[----:B------:R-:W0:Y:S01]  /*02e0*/  S2UR UR7, SR_CgaCtaId ;  /* 0x00000000000779c3 */ /* 0x000e220000008800 */
[----:B------:R-:W-:-:S02]  /*02f0*/  UMOV UR4, 0x400 ;  /* 0x0000040000047882 */ /* 0x000fc40000000000 */
[----:B------:R-:W-:Y:S02]  /*0300*/  UIADD3 UR5, UPT, UPT, UR4, 0x4000, URZ ;  /* 0x0000400004057890 */ /* 0x000fe4000fffe0ff */
[----:B------:R-:W-:Y:S02]  /*0310*/  UIADD3 UR6, UPT, UPT, UR4, 0x8000, URZ ;  /* 0x0000800004067890 */ /* 0x000fe4000fffe0ff */
[----:B0-----:R-:W-:Y:S02]  /*0320*/  ULEA UR4, UR7, UR4, 0x18 ;  /* 0x0000000407047291 */ /* 0x001fe4000f8ec0ff */
[----:B------:R-:W-:Y:S02]  /*0330*/  ULEA UR5, UR7, UR5, 0x18 ;  /* 0x0000000507057291 */ /* 0x000fe4000f8ec0ff */
[----:B------:R-:W-:Y:S02]  /*0340*/  ULEA UR6, UR7, UR6, 0x18 ;  /* 0x0000000607067291 */ /* 0x000fe4000f8ec0ff */
[----:B------:R-:W-:-:S02]  /*0350*/  LEA R3, R6, UR4, 0x8 ;  /* 0x0000000406037c11 */ /* 0x000fc4000f8e40ff */
[C---:B------:R-:W-:Y:S02]  /*0360*/  LEA R17, R6.reuse, UR5, 0x8 ;  /* 0x0000000506117c11 */ /* 0x040fe4000f8e40ff */
[----:B-1----:R-:W-:Y:S01]  /*0370*/  LEA R9, R6, UR6, 0x8 ;  /* 0x0000000606097c11 */ /* 0x002fe2000f8e40ff */
[C---:B------:R-:W-:Y:S02]  /*0380*/  IMAD R3, R0.reuse, 0x4, R3 ;  /* 0x0000000400037824 */ /* 0x040fe400078e0203 */
[C---:B------:R-:W-:Y:S02]  /*0390*/  IMAD R4, R0.reuse, 0x4, R17 ;  /* 0x0000000400047824 */ /* 0x040fe400078e0211 */
[C---:B------:R-:W-:Y:S01]  /*03a0*/  IMAD R6, R0.reuse, 0x4, R9 ;  /* 0x0000000400067824 */ /* 0x040fe200078e0209 */
[----:B------:R-:W-:Y:S01]  /*03b0*/  LEA R2, R0, UR6, 0x2 ;  /* 0x0000000600027c11 */ /* 0x000fe2000f8e10ff */
[----:B------:R-:W-:Y:S01]  /*03c0*/  VIADD R0, R17, 0x2000 ;  /* 0x0000200011007836 */ /* 0x000fe20000000000 */
[----:B------:R-:W-:-:S03]  /*03d0*/  UMOV UR4, 0x2000 ;  /* 0x0000200000047882 */ /* 0x000fc60000000000 */
[----:B------:R-:W-:Y:S01]  /*03e0*/  VIADD R2, R2, 0x1000 ;  /* 0x0000100002027836 */ /* 0x000fe20000000000 */
[----:B--2---:R0:W-:Y:S04]  /*03f0*/  STS [R3], R14 ;  /* 0x0000000e03007388 */ /* 0x0041e80000000800 */
[----:B---3--:R0:W-:Y:S04]  /*0400*/  STS [R4], R7 ;  /* 0x0000000704007388 */ /* 0x0081e80000000800 */
[----:B----4-:R0:W-:Y:S04]  /*0410*/  STS [R6], R13 ;  /* 0x0000000d06007388 */ /* 0x0101e80000000800 */
[----:B------:R0:W-:Y:S04]  /*0420*/  STS [R3+0x80], R12 ;  /* 0x0000800c03007388 */ /* 0x0001e80000000800 */
[----:B-----5:R0:W-:Y:S04]  /*0430*/  STS [R4+0x80], R15 ;  /* 0x0000800f04007388 */ /* 0x0201e80000000800 */
[----:B------:R0:W-:Y:S04]  /*0440*/  STS [R6+0x80], R19 ;  /* 0x0000801306007388 */ /* 0x0001e80000000800 */
[----:B------:R0:W-:Y:S04]  /*0450*/  STS [R3+0x2000], R16 ;  /* 0x0020001003007388 */ /* 0x0001e80000000800 */
[----:B------:R0:W-:Y:S04]  /*0460*/  STS [R4+0x2000], R25 ;  /* 0x0020001904007388 */ /* 0x0001e80000000800 */
[----:B------:R0:W-:Y:S04]  /*0470*/  STS [R6+0x2000], R27 ;  /* 0x0020001b06007388 */ /* 0x0001e80000000800 */
[----:B------:R0:W-:Y:S04]  /*0480*/  STS [R3+0x2080], R18 ;  /* 0x0020801203007388 */ /* 0x0001e80000000800 */
[----:B------:R0:W-:Y:S04]  /*0490*/  STS [R4+0x2080], R29 ;  /* 0x0020801d04007388 */ /* 0x0001e80000000800 */
[----:B------:R0:W-:Y:S01]  /*04a0*/  STS [R6+0x2080], R24 ;  /* 0x0020801806007388 */ /* 0x0001e20000000800 */
[----:B------:R-:W-:Y:S06]  /*04b0*/  BAR.SYNC.DEFER_BLOCKING 0x0 ;  /* 0x0000000000007b1d */ /* 0x000fec0000010000 */
[----:B------:R0:W1:Y:S04]  /*04c0*/  LDS R9, [R3] ;  /* 0x0000000003097984 */ /* 0x0000680000000800 */
[----:B------:R0:W2:Y:S04]  /*04d0*/  LDS R7, [R3+0x80] ;  /* 0x0000800003077984 */ /* 0x0000a80000000800 */
[----:B------:R0:W3:Y:S04]  /*04e0*/  LDS R5, [R3+0x2000] ;  /* 0x0020000003057984 */ /* 0x0000e80000000800 */
[----:B------:R0:W4:Y:S02]  /*04f0*/  LDS R11, [R3+0x2080] ;  /* 0x00208000030b7984 */ /* 0x0001240000000800 */
.L_x_0:
[----:B------:R-:W-:Y:S01]  /*0500*/  LDS R10, [R2+-0x1000] ;  /* 0xfff00000020a7984 */ /* 0x000fe20000000800 */
[----:B------:R-:W-:-:S03]  /*0510*/  UIADD3 UR4, UPT, UPT, UR4, 0x80, URZ ;  /* 0x0000008004047890 */ /* 0x000fc6000fffe0ff */
[----:B0-----:R-:W1:Y:S01]  /*0520*/  LDS.128 R12, [R0+-0x2000] ;  /* 0xffe00000000c7984 */ /* 0x001e620000000c00 */
[----:B------:R-:W-:-:S03]  /*0530*/  UISETP.NE.AND UP0, UPT, UR4, 0x2100, UPT ;  /* 0x000021000400788c */ /* 0x000fc6000bf05270 */
[----:B------:R-:W3:Y:S04]  /*0540*/  LDS.128 R16, [R0] ;  /* 0x0000000000107984 */ /* 0x000ee80000000c00 */
[----:B------:R-:W2:Y:S04]  /*0550*/  LDS R8, [R2+-0xf80] ;  /* 0xfff0800002087984 */ /* 0x000ea80000000800 */
[----:B------:R-:W0:Y:S04]  /*0560*/  LDS R6, [R2+-0xf00] ;  /* 0xfff1000002067984 */ /* 0x000e280000000800 */
[----:B------:R-:W5:Y:S04]  /*0570*/  LDS R4, [R2+-0xe80] ;  /* 0xfff1800002047984 */ /* 0x000f680000000800 */
[----:B------:R-:W5:Y:S04]  /*0580*/  LDS R27, [R2+-0xe00] ;  /* 0xfff20000021b7984 */ /* 0x000f680000000800 */
[----:B------:R-:W5:Y:S04]  /*0590*/  LDS R25, [R2+-0xd80] ;  /* 0xfff2800002197984 */ /* 0x000f680000000800 */
[----:B------:R-:W5:Y:S04]  /*05a0*/  LDS R26, [R2+-0xd00] ;  /* 0xfff30000021a7984 */ /* 0x000f680000000800 */
[----:B------:R-:W5:Y:S04]  /*05b0*/  LDS R24, [R2+-0xc80] ;  /* 0xfff3800002187984 */ /* 0x000f680000000800 */
[----:B------:R-:W-:Y:S01]  /*05c0*/  LDS R28, [R2+-0x280] ;  /* 0xfffd8000021c7984 */ /* 0x000fe20000000800 */
[----:B-1----:R-:W-:-:S02]  /*05d0*/  VIADDMNMX R9, R10, R12, R9, PT ;  /* 0x0000000c0a097246 */ /* 0x002fc40003800109 */
[----:B---3--:R-:W-:Y:S02]  /*05e0*/  VIADDMNMX R5, R10, R16, R5, PT ;  /* 0x000000100a057246 */ /* 0x008fe40003800105 */
[C---:B--2---:R-:W-:Y:S02]  /*05f0*/  VIADDMNMX R7, R8.reuse, R12, R7, PT ;  /* 0x0000000c08077246 */ /* 0x044fe40003800107 */
[----:B----4-:R-:W-:Y:S02]  /*0600*/  VIADDMNMX R8, R8, R16, R11, PT ;  /* 0x0000001008087246 */ /* 0x010fe4000380010b */
[C---:B0-----:R-:W-:Y:S01]  /*0610*/  VIADDMNMX R9, R6.reuse, R13, R9, PT ;  /* 0x0000000d06097246 */ /* 0x041fe20003800109 */
[----:B------:R-:W-:Y:S01]  /*0620*/  LDS R16, [R2+-0x900] ;  /* 0xfff7000002107984 */ /* 0x000fe20000000800 */
[----:B------:R-:W-:Y:S02]  /*0630*/  VIADDMNMX R5, R6, R17, R5, PT ;  /* 0x0000001106057246 */ /* 0x000fe40003800105 */
[----:B-----5:R-:W-:-:S02]  /*0640*/  VIADDMNMX R7, R4, R13, R7, PT ;  /* 0x0000000d04077246 */ /* 0x020fc40003800107 */
[----:B------:R-:W-:Y:S01]  /*0650*/  VIADDMNMX R17, R4, R17, R8, PT ;  /* 0x0000001104117246 */ /* 0x000fe20003800108 */
[----:B------:R-:W-:Y:S01]  /*0660*/  LDS R13, [R2+-0xc00] ;  /* 0xfff40000020d7984 */ /* 0x000fe20000000800 */
[C---:B------:R-:W-:Y:S02]  /*0670*/  VIADDMNMX R12, R27.reuse, R14, R9, PT ;  /* 0x0000000e1b0c7246 */ /* 0x040fe40003800109 */
[----:B------:R-:W-:Y:S01]  /*0680*/  VIADDMNMX R27, R27, R18, R5, PT ;  /* 0x000000121b1b7246 */ /* 0x000fe20003800105 */
[----:B------:R-:W0:Y:S01]  /*0690*/  LDS.128 R8, [R0+0x10] ;  /* 0x0000100000087984 */ /* 0x000e220000000c00 */
[C---:B------:R-:W-:Y:S02]  /*06a0*/  VIADDMNMX R14, R25.reuse, R14, R7, PT ;  /* 0x0000000e190e7246 */ /* 0x040fe40003800107 */
[----:B------:R-:W-:Y:S01]  /*06b0*/  VIADDMNMX R17, R25, R18, R17, PT ;  /* 0x0000001219117246 */ /* 0x000fe20003800111 */
[----:B------:R-:W1:Y:S01]  /*06c0*/  LDS.128 R4, [R0+-0x1ff0] ;  /* 0xffe0100000047984 */ /* 0x000e620000000c00 */
[----:B------:R-:W-:-:S02]  /*06d0*/  VIADDMNMX R12, R26, R15, R12, PT ;  /* 0x0000000f1a0c7246 */ /* 0x000fc4000380010c */
[----:B------:R-:W-:Y:S01]  /*06e0*/  VIADDMNMX R26, R26, R19, R27, PT ;  /* 0x000000131a1a7246 */ /* 0x000fe2000380011b */
[----:B------:R-:W2:Y:S01]  /*06f0*/  LDS R25, [R2+-0xb80] ;  /* 0xfff4800002197984 */ /* 0x000ea20000000800 */
[C---:B------:R-:W-:Y:S02]  /*0700*/  VIADDMNMX R15, R24.reuse, R15, R14, PT ;  /* 0x0000000f180f7246 */ /* 0x040fe4000380010e */
[----:B------:R-:W-:Y:S01]  /*0710*/  VIADDMNMX R19, R24, R19, R17, PT ;  /* 0x0000001318137246 */ /* 0x000fe20003800111 */
[----:B------:R-:W3:Y:S04]  /*0720*/  LDS R14, [R2+-0xb00] ;  /* 0xfff50000020e7984 */ /* 0x000ee80000000800 */
[----:B------:R-:W4:Y:S04]  /*0730*/  LDS R18, [R2+-0xa80] ;  /* 0xfff5800002127984 */ /* 0x000f280000000800 */
[----:B------:R-:W5:Y:S04]  /*0740*/  LDS R27, [R2+-0xa00] ;  /* 0xfff60000021b7984 */ /* 0x000f680000000800 */
[----:B------:R-:W5:Y:S04]  /*0750*/  LDS R17, [R2+-0x980] ;  /* 0xfff6800002117984 */ /* 0x000f680000000800 */
[----:B------:R-:W5:Y:S01]  /*0760*/  LDS R24, [R2+-0x880] ;  /* 0xfff7800002187984 */ /* 0x000f620000000800 */
[----:B0-----:R-:W-:-:S02]  /*0770*/  VIADDMNMX R26, R13, R8, R26, PT ;  /* 0x000000080d1a7246 */ /* 0x001fc4000380011a */
[-C--:B-1----:R-:W-:Y:S02]  /*0780*/  VIADDMNMX R12, R13, R4.reuse, R12, PT ;  /* 0x000000040d0c7246 */ /* 0x082fe4000380010c */
[C---:B--2---:R-:W-:Y:S02]  /*0790*/  VIADDMNMX R15, R25.reuse, R4, R15, PT ;  /* 0x00000004190f7246 */ /* 0x044fe4000380010f */
[----:B------:R-:W-:Y:S02]  /*07a0*/  VIADDMNMX R19, R25, R8, R19, PT ;  /* 0x0000000819137246 */ /* 0x000fe40003800113 */
[C---:B---3--:R-:W-:Y:S01]  /*07b0*/  VIADDMNMX R12, R14.reuse, R5, R12, PT ;  /* 0x000000050e0c7246 */ /* 0x048fe2000380010c */
[----:B------:R-:W-:Y:S01]  /*07c0*/  LDS R25, [R2+-0x580] ;  /* 0xfffa800002197984 */ /* 0x000fe20000000800 */
[----:B------:R-:W-:Y:S02]  /*07d0*/  VIADDMNMX R26, R14, R9, R26, PT ;  /* 0x000000090e1a7246 */ /* 0x000fe4000380011a */
[----:B----4-:R-:W-:-:S02]  /*07e0*/  VIADDMNMX R15, R18, R5, R15, PT ;  /* 0x00000005120f7246 */ /* 0x010fc4000380010f */
[----:B------:R-:W-:Y:S01]  /*07f0*/  VIADDMNMX R19, R18, R9, R19, PT ;  /* 0x0000000912137246 */ /* 0x000fe20003800113 */
[----:B------:R-:W-:Y:S01]  /*0800*/  LDS R5, [R2+-0x800] ;  /* 0xfff8000002057984 */ /* 0x000fe20000000800 */
[C---:B-----5:R-:W-:Y:S02]  /*0810*/  VIADDMNMX R8, R27.reuse, R6, R12, PT ;  /* 0x000000061b087246 */ /* 0x060fe4000380010c */
[----:B------:R-:W-:Y:S01]  /*0820*/  VIADDMNMX R4, R27, R10, R26, PT ;  /* 0x0000000a1b047246 */ /* 0x000fe2000380011a */
[----:B------:R-:W-:Y:S01]  /*0830*/  LDS R9, [R2+-0x780] ;  /* 0xfff8800002097984 */ /* 0x000fe20000000800 */
[C---:B------:R-:W-:Y:S02]  /*0840*/  VIADDMNMX R6, R17.reuse, R6, R15, PT ;  /* 0x0000000611067246 */ /* 0x040fe4000380010f */
[----:B------:R-:W-:Y:S01]  /*0850*/  VIADDMNMX R10, R17, R10, R19, PT ;  /* 0x0000000a110a7246 */ /* 0x000fe20003800113 */
[----:B------:R-:W0:Y:S01]  /*0860*/  LDS.128 R12, [R0+-0x1fe0] ;  /* 0xffe02000000c7984 */ /* 0x000e220000000c00 */
[----:B------:R-:W-:-:S02]  /*0870*/  VIADDMNMX R8, R16, R7, R8, PT ;  /* 0x0000000710087246 */ /* 0x000fc40003800108 */
[----:B------:R-:W-:Y:S02]  /*0880*/  VIADDMNMX R4, R16, R11, R4, PT ;  /* 0x0000000b10047246 */ /* 0x000fe40003800104 */
[----:B------:R-:W1:Y:S01]  /*0890*/  LDS.128 R16, [R0+0x20] ;  /* 0x0000200000107984 */ /* 0x000e620000000c00 */
[C---:B------:R-:W-:Y:S02]  /*08a0*/  VIADDMNMX R26, R24.reuse, R7, R6, PT ;  /* 0x00000007181a7246 */ /* 0x040fe40003800106 */
[----:B------:R-:W-:Y:S01]  /*08b0*/  VIADDMNMX R24, R24, R11, R10, PT ;  /* 0x0000000b18187246 */ /* 0x000fe2000380010a */
[----:B------:R-:W2:Y:S04]  /*08c0*/  LDS R6, [R2+-0x700] ;  /* 0xfff9000002067984 */ /* 0x000ea80000000800 */
[----:B------:R-:W3:Y:S04]  /*08d0*/  LDS R10, [R2+-0x680] ;  /* 0xfff98000020a7984 */ /* 0x000ee80000000800 */
[----:B------:R-:W4:Y:S01]  /*08e0*/  LDS R7, [R2+-0x600] ;  /* 0xfffa000002077984 */ /* 0x000f220000000800 */
[----:B0-----:R-:W-:-:S02]  /*08f0*/  VIADDMNMX R8, R5, R12, R8, PT ;  /* 0x0000000c05087246 */ /* 0x001fc40003800108 */
[----:B------:R-:W-:Y:S02]  /*0900*/  VIADDMNMX R11, R9, R12, R26, PT ;  /* 0x0000000c090b7246 */ /* 0x000fe4000380011a */
[----:B------:R-:W0:Y:S01]  /*0910*/  LDS R12, [R2+-0x500] ;  /* 0xfffb0000020c7984 */ /* 0x000e220000000800 */
[-C--:B-1----:R-:W-:Y:S02]  /*0920*/  VIADDMNMX R4, R5, R16.reuse, R4, PT ;  /* 0x0000001005047246 */ /* 0x082fe40003800104 */
[----:B------:R-:W-:Y:S02]  /*0930*/  VIADDMNMX R24, R9, R16, R24, PT ;  /* 0x0000001009187246 */ /* 0x000fe40003800118 */
[C---:B--2---:R-:W-:Y:S01]  /*0940*/  VIADDMNMX R4, R6.reuse, R17, R4, PT ;  /* 0x0000001106047246 */ /* 0x044fe20003800104 */
[----:B------:R-:W1:Y:S01]  /*0950*/  LDS R16, [R2+-0x480] ;  /* 0xfffb800002107984 */ /* 0x000e620000000800 */
[-C--:B------:R-:W-:Y:S02]  /*0960*/  VIADDMNMX R8, R6, R13.reuse, R8, PT ;  /* 0x0000000d06087246 */ /* 0x080fe40003800108 */
[----:B---3--:R-:W-:-:S02]  /*0970*/  VIADDMNMX R11, R10, R13, R11, PT ;  /* 0x0000000d0a0b7246 */ /* 0x008fc4000380010b */
[----:B------:R-:W-:Y:S01]  /*0980*/  VIADDMNMX R24, R10, R17, R24, PT ;  /* 0x000000110a187246 */ /* 0x000fe20003800118 */
[----:B------:R-:W-:Y:S01]  /*0990*/  LDS R13, [R2+-0x400] ;  /* 0xfffc0000020d7984 */ /* 0x000fe20000000800 */
[C---:B----4-:R-:W-:Y:S02]  /*09a0*/  VIADDMNMX R26, R7.reuse, R14, R8, PT ;  /* 0x0000000e071a7246 */ /* 0x050fe40003800108 */
[----:B------:R-:W-:Y:S02]  /*09b0*/  VIADDMNMX R27, R7, R18, R4, PT ;  /* 0x00000012071b7246 */ /* 0x000fe40003800104 */
[C---:B------:R-:W-:Y:S01]  /*09c0*/  VIADDMNMX R17, R25.reuse, R14, R11, PT ;  /* 0x0000000e19117246 */ /* 0x040fe2000380010b */
[----:B------:R-:W2:Y:S01]  /*09d0*/  LDS.128 R4, [R0+-0x1fd0] ;  /* 0xffe0300000047984 */ /* 0x000ea20000000c00 */
[----:B------:R-:W-:-:S03]  /*09e0*/  VIADDMNMX R18, R25, R18, R24, PT ;  /* 0x0000001219127246 */ /* 0x000fc60003800118 */
[----:B------:R-:W3:Y:S04]  /*09f0*/  LDS.128 R8, [R0+0x30] ;  /* 0x0000300000087984 */ /* 0x000ee80000000c00 */
[----:B------:R-:W4:Y:S01]  /*0a00*/  LDS R25, [R2+-0x380] ;  /* 0xfffc800002197984 */ /* 0x000f220000000800 */
[C---:B0-----:R-:W-:Y:S02]  /*0a10*/  VIADDMNMX R14, R12.reuse, R15, R26, PT ;  /* 0x0000000f0c0e7246 */ /* 0x041fe4000380011a */
[----:B------:R-:W-:Y:S01]  /*0a20*/  VIADDMNMX R24, R12, R19, R27, PT ;  /* 0x000000130c187246 */ /* 0x000fe2000380011b */
[----:B------:R-:W-:Y:S01]  /*0a30*/  LDS R26, [R2+-0x100] ;  /* 0xffff0000021a7984 */ /* 0x000fe20000000800 */
[----:B-1----:R-:W-:-:S03]  /*0a40*/  VIADDMNMX R15, R16, R15, R17, PT ;  /* 0x0000000f100f7246 */ /* 0x002fc60003800111 */
[----:B------:R-:W0:Y:S01]  /*0a50*/  LDS R12, [R2+-0x300] ;  /* 0xfffd0000020c7984 */ /* 0x000e220000000800 */
[----:B------:R-:W-:-:S03]  /*0a60*/  VIADDMNMX R18, R16, R19, R18, PT ;  /* 0x0000001310127246 */ /* 0x000fc60003800112 */
[----:B------:R-:W1:Y:S04]  /*0a70*/  LDS R27, [R2+-0x200] ;  /* 0xfffe0000021b7984 */ /* 0x000e680000000800 */
[----:B------:R-:W5:Y:S01]  /*0a80*/  LDS R17, [R2+-0x180] ;  /* 0xfffe800002117984 */ /* 0x000f620000000800 */
[C---:B--2---:R-:W-:Y:S02]  /*0a90*/  VIADDMNMX R14, R13.reuse, R4, R14, PT ;  /* 0x000000040d0e7246 */ /* 0x044fe4000380010e */
[----:B---3--:R-:W-:Y:S02]  /*0aa0*/  VIADDMNMX R13, R13, R8, R24, PT ;  /* 0x000000080d0d7246 */ /* 0x008fe40003800118 */
[----:B------:R-:W2:Y:S01]  /*0ab0*/  LDS R24, [R2+-0x80] ;  /* 0xffff800002187984 */ /* 0x000ea20000000800 */
[----:B----4-:R-:W-:-:S02]  /*0ac0*/  VIADDMNMX R15, R25, R4, R15, PT ;  /* 0x00000004190f7246 */ /* 0x010fc4000380010f */
[----:B------:R-:W-:Y:S02]  /*0ad0*/  VIADDMNMX R18, R25, R8, R18, PT ;  /* 0x0000000819127246 */ /* 0x000fe40003800112 */
[C---:B------:R-:W-:Y:S01]  /*0ae0*/  VIADDMNMX R8, R28.reuse, R5, R15, PT ;  /* 0x000000051c087246 */ /* 0x040fe2000380010f */
[----:B------:R-:W-:Y:S01]  /*0af0*/  LDS R25, [R2+0x280] ;  /* 0x0002800002197984 */ /* 0x000fe20000000800 */
[----:B------:R-:W-:-:S03]  /*0b00*/  VIADDMNMX R18, R28, R9, R18, PT ;  /* 0x000000091c127246 */ /* 0x000fc60003800112 */
[----:B------:R-:W-:Y:S01]  /*0b10*/  LDS R28, [R2+0x580] ;  /* 0x00058000021c7984 */ /* 0x000fe20000000800 */
[C---:B0-----:R-:W-:Y:S02]  /*0b20*/  VIADDMNMX R4, R12.reuse, R5, R14, PT ;  /* 0x000000050c047246 */ /* 0x041fe4000380010e */
[----:B------:R-:W-:Y:S01]  /*0b30*/  VIADDMNMX R13, R12, R9, R13, PT ;  /* 0x000000090c0d7246 */ /* 0x000fe2000380010d */
[----:B------:R-:W-:Y:S01]  /*0b40*/  LDS R5, [R2+0x80] ;  /* 0x0000800002057984 */ /* 0x000fe20000000800 */
[C---:B-1----:R-:W-:Y:S02]  /*0b50*/  VIADDMNMX R4, R27.reuse, R6, R4, PT ;  /* 0x000000061b047246 */ /* 0x042fe40003800104 */
[----:B------:R-:W-:Y:S01]  /*0b60*/  VIADDMNMX R27, R27, R10, R13, PT ;  /* 0x0000000a1b1b7246 */ /* 0x000fe2000380010d */
[----:B------:R-:W-:Y:S01]  /*0b70*/  LDS R9, [R2] ;  /* 0x0000000002097984 */ /* 0x000fe20000000800 */
[C---:B-----5:R-:W-:Y:S02]  /*0b80*/  VIADDMNMX R8, R17.reuse, R6, R8, PT ;  /* 0x0000000611087246 */ /* 0x060fe40003800108 */
[----:B------:R-:W-:Y:S01]  /*0b90*/  VIADDMNMX R10, R17, R10, R18, PT ;  /* 0x0000000a110a7246 */ /* 0x000fe20003800112 */
[----:B------:R-:W0:Y:S01]  /*0ba0*/  LDS.128 R12, [R0+-0x1fc0] ;  /* 0xffe04000000c7984 */ /* 0x000e220000000c00 */
[----:B------:R-:W-:-:S02]  /*0bb0*/  VIADDMNMX R4, R26, R7, R4, PT ;  /* 0x000000071a047246 */ /* 0x000fc40003800104 */
[----:B------:R-:W-:Y:S01]  /*0bc0*/  VIADDMNMX R26, R26, R11, R27, PT ;  /* 0x0000000b1a1a7246 */ /* 0x000fe2000380011b */
[----:B------:R-:W1:Y:S01]  /*0bd0*/  LDS.128 R16, [R0+0x40] ;  /* 0x0000400000107984 */ /* 0x000e620000000c00 */
[----:B--2---:R-:W-:-:S03]  /*0be0*/  VIADDMNMX R27, R24, R7, R8, PT ;  /* 0x00000007181b7246 */ /* 0x004fc60003800108 */
[----:B------:R-:W2:Y:S01]  /*0bf0*/  LDS R6, [R2+0x100] ;  /* 0x0001000002067984 */ /* 0x000ea20000000800 */
[----:B------:R-:W-:-:S03]  /*0c00*/  VIADDMNMX R11, R24, R11, R10, PT ;  /* 0x0000000b180b7246 */ /* 0x000fc6000380010a */
[----:B------:R-:W3:Y:S04]  /*0c10*/  LDS R8, [R2+0x180] ;  /* 0x0001800002087984 */ /* 0x000ee80000000800 */
[----:B------:R-:W4:Y:S04]  /*0c20*/  LDS R7, [R2+0x200] ;  /* 0x0002000002077984 */ /* 0x000f280000000800 */
[----:B------:R-:W5:Y:S01]  /*0c30*/  LDS R24, [R2+0x380] ;  /* 0x0003800002187984 */ /* 0x000f620000000800 */
[-C--:B0-----:R-:W-:Y:S02]  /*0c40*/  VIADDMNMX R4, R9, R12.reuse, R4, PT ;  /* 0x0000000c09047246 */ /* 0x081fe40003800104 */
[----:B------:R-:W-:-:S02]  /*0c50*/  VIADDMNMX R10, R5, R12, R27, PT ;  /* 0x0000000c050a7246 */ /* 0x000fc4000380011b */
[----:B------:R-:W0:Y:S01]  /*0c60*/  LDS R12, [R2+0x300] ;  /* 0x00030000020c7984 */ /* 0x000e220000000800 */
[-C--:B-1----:R-:W-:Y:S02]  /*0c70*/  VIADDMNMX R26, R9, R16.reuse, R26, PT ;  /* 0x00000010091a7246 */ /* 0x082fe4000380011a */
[----:B------:R-:W-:Y:S02]  /*0c80*/  VIADDMNMX R11, R5, R16, R11, PT ;  /* 0x00000010050b7246 */ /* 0x000fe4000380010b */
[C---:B--2---:R-:W-:Y:S02]  /*0c90*/  VIADDMNMX R4, R6.reuse, R13, R4, PT ;  /* 0x0000000d06047246 */ /* 0x044fe40003800104 */
[-C--:B------:R-:W-:Y:S02]  /*0ca0*/  VIADDMNMX R26, R6, R17.reuse, R26, PT ;  /* 0x00000011061a7246 */ /* 0x080fe4000380011a */
[C---:B---3--:R-:W-:Y:S02]  /*0cb0*/  VIADDMNMX R17, R8.reuse, R17, R11, PT ;  /* 0x0000001108117246 */ /* 0x048fe4000380010b */
[----:B------:R-:W-:-:S02]  /*0cc0*/  VIADDMNMX R10, R8, R13, R10, PT ;  /* 0x0000000d080a7246 */ /* 0x000fc4000380010a */
[C---:B----4-:R-:W-:Y:S01]  /*0cd0*/  VIADDMNMX R16, R7.reuse, R14, R4, PT ;  /* 0x0000000e07107246 */ /* 0x050fe20003800104 */
[----:B------:R-:W-:Y:S01]  /*0ce0*/  LDS R13, [R2+0x400] ;  /* 0x00040000020d7984 */ /* 0x000fe20000000800 */
[-C--:B------:R-:W-:Y:S02]  /*0cf0*/  VIADDMNMX R26, R7, R18.reuse, R26, PT ;  /* 0x00000012071a7246 */ /* 0x080fe4000380011a */
[C---:B------:R-:W-:Y:S01]  /*0d00*/  VIADDMNMX R18, R25.reuse, R18, R17, PT ;  /* 0x0000001219127246 */ /* 0x040fe20003800111 */
[----:B------:R-:W1:Y:S01]  /*0d10*/  LDS.128 R4, [R0+-0x1fb0] ;  /* 0xffe0500000047984 */ /* 0x000e620000000c00 */
[----:B------:R-:W-:Y:S02]  /*0d20*/  VIADDMNMX R27, R25, R14, R10, PT ;  /* 0x0000000e191b7246 */ /* 0x000fe4000380010a */
[----:B-----5:R-:W-:Y:S01]  /*0d30*/  VIADDMNMX R18, R24, R19, R18, PT ;  /* 0x0000001318127246 */ /* 0x020fe20003800112 */
[----:B------:R-:W2:Y:S04]  /*0d40*/  LDS R17, [R2+0x480] ;  /* 0x0004800002117984 */ /* 0x000ea80000000800 */
[----:B------:R-:W3:Y:S04]  /*0d50*/  LDS.128 R8, [R0+0x50] ;  /* 0x0000500000087984 */ /* 0x000ee80000000c00 */
[----:B------:R-:W-:Y:S01]  /*0d60*/  LDS R25, [R2+0x600] ;  /* 0x0006000002197984 */ /* 0x000fe20000000800 */
[----:B0-----:R-:W-:-:S02]  /*0d70*/  VIADDMNMX R14, R12, R15, R16, PT ;  /* 0x0000000f0c0e7246 */ /* 0x001fc40003800110 */
[----:B------:R-:W-:Y:S02]  /*0d80*/  VIADDMNMX R16, R12, R19, R26, PT ;  /* 0x000000130c107246 */ /* 0x000fe4000380011a */
[----:B------:R-:W0:Y:S01]  /*0d90*/  LDS R12, [R2+0x500] ;  /* 0x00050000020c7984 */ /* 0x000e220000000800 */
[----:B------:R-:W-:-:S03]  /*0da0*/  VIADDMNMX R15, R24, R15, R27, PT ;  /* 0x0000000f180f7246 */ /* 0x000fc6000380011b */
[----:B------:R-:W4:Y:S04]  /*0db0*/  LDS R19, [R2+0x680] ;  /* 0x0006800002137984 */ /* 0x000f280000000800 */
[----:B------:R-:W5:Y:S04]  /*0dc0*/  LDS R24, [R2+0x780] ;  /* 0x0007800002187984 */ /* 0x000f680000000800 */
[----:B------:R-:W5:Y:S01]  /*0dd0*/  LDS R26, [R2+0x700] ;  /* 0x00070000021a7984 */ /* 0x000f620000000800 */
[-C--:B-1----:R-:W-:Y:S02]  /*0de0*/  VIADDMNMX R14, R13, R4.reuse, R14, PT ;  /* 0x000000040d0e7246 */ /* 0x082fe4000380010e */
[----:B--2---:R-:W-:-:S02]  /*0df0*/  VIADDMNMX R15, R17, R4, R15, PT ;  /* 0x00000004110f7246 */ /* 0x004fc4000380010f */
[-C--:B---3--:R-:W-:Y:S02]  /*0e00*/  VIADDMNMX R16, R13, R8.reuse, R16, PT ;  /* 0x000000080d107246 */ /* 0x088fe40003800110 */
[----:B------:R-:W-:Y:S02]  /*0e10*/  VIADDMNMX R18, R17, R8, R18, PT ;  /* 0x0000000811127246 */ /* 0x000fe40003800112 */
[C---:B------:R-:W-:Y:S01]  /*0e20*/  VIADDMNMX R15, R28.reuse, R5, R15, PT ;  /* 0x000000051c0f7246 */ /* 0x040fe2000380010f */
[----:B------:R-:W-:Y:S01]  /*0e30*/  LDS R8, [R2+0x980] ;  /* 0x0009800002087984 */ /* 0x000fe20000000800 */
[----:B------:R-:W-:Y:S02]  /*0e40*/  VIADDMNMX R18, R28, R9, R18, PT ;  /* 0x000000091c127246 */ /* 0x000fe40003800112 */
[C---:B0-----:R-:W-:Y:S02]  /*0e50*/  VIADDMNMX R4, R12.reuse, R5, R14, PT ;  /* 0x000000050c047246 */ /* 0x041fe4000380010e */
[----:B------:R-:W-:Y:S01]  /*0e60*/  VIADDMNMX R16, R12, R9, R16, PT ;  /* 0x000000090c107246 */ /* 0x000fe20003800110 */
[----:B------:R-:W-:Y:S01]  /*0e70*/  LDS R5, [R2+0x880] ;  /* 0x0008800002057984 */ /* 0x000fe20000000800 */
[----:B------:R-:W-:-:S02]  /*0e80*/  VIADDMNMX R4, R25, R6, R4, PT ;  /* 0x0000000619047246 */ /* 0x000fc40003800104 */
[----:B----4-:R-:W-:Y:S01]  /*0e90*/  VIADDMNMX R6, R19, R6, R15, PT ;  /* 0x0000000613067246 */ /* 0x010fe2000380010f */
[----:B------:R-:W-:Y:S01]  /*0ea0*/  LDS R9, [R2+0x800] ;  /* 0x0008000002097984 */ /* 0x000fe20000000800 */
[-C--:B------:R-:W-:Y:S02]  /*0eb0*/  VIADDMNMX R25, R25, R10.reuse, R16, PT ;  /* 0x0000000a19197246 */ /* 0x080fe40003800110 */
[----:B------:R-:W-:Y:S01]  /*0ec0*/  VIADDMNMX R10, R19, R10, R18, PT ;  /* 0x0000000a130a7246 */ /* 0x000fe20003800112 */
[----:B------:R-:W0:Y:S01]  /*0ed0*/  LDS.128 R12, [R0+-0x1fa0] ;  /* 0xffe06000000c7984 */ /* 0x000e220000000c00 */
[-C--:B-----5:R-:W-:Y:S02]  /*0ee0*/  VIADDMNMX R27, R24, R7.reuse, R6, PT ;  /* 0x00000007181b7246 */ /* 0x0a0fe40003800106 */
[C---:B------:R-:W-:Y:S01]  /*0ef0*/  VIADDMNMX R4, R26.reuse, R7, R4, PT ;  /* 0x000000071a047246 */ /* 0x040fe20003800104 */
[----:B------:R-:W1:Y:S01]  /*0f00*/  LDS.128 R16, [R0+0x60] ;  /* 0x0000600000107984 */ /* 0x000e620000000c00 */
[----:B------:R-:W-:-:S02]  /*0f10*/  VIADDMNMX R26, R26, R11, R25, PT ;  /* 0x0000000b1a1a7246 */ /* 0x000fc40003800119 */
[----:B------:R-:W-:Y:S01]  /*0f20*/  VIADDMNMX R11, R24, R11, R10, PT ;  /* 0x0000000b180b7246 */ /* 0x000fe2000380010a */
[----:B------:R-:W2:Y:S04]  /*0f30*/  LDS R6, [R2+0x900] ;  /* 0x0009000002067984 */ /* 0x000ea80000000800 */
[----:B------:R-:W3:Y:S04]  /*0f40*/  LDS R7, [R2+0xa00] ;  /* 0x000a000002077984 */ /* 0x000ee80000000800 */
[----:B------:R-:W4:Y:S04]  /*0f50*/  LDS R25, [R2+0xa80] ;  /* 0x000a800002197984 */ /* 0x000f280000000800 */
[----:B------:R-:W5:Y:S01]  /*0f60*/  LDS R24, [R2+0xb00] ;  /* 0x000b000002187984 */ /* 0x000f620000000800 */
[----:B0-----:R-:W-:-:S02]  /*0f70*/  VIADDMNMX R4, R9, R12, R4, PT ;  /* 0x0000000c09047246 */ /* 0x001fc40003800104 */
[----:B------:R-:W-:Y:S02]  /*0f80*/  VIADDMNMX R10, R5, R12, R27, PT ;  /* 0x0000000c050a7246 */ /* 0x000fe4000380011b */
[-C--:B-1----:R-:W-:Y:S01]  /*0f90*/  VIADDMNMX R26, R9, R16.reuse, R26, PT ;  /* 0x00000010091a7246 */ /* 0x082fe2000380011a */
[----:B------:R-:W0:Y:S01]  /*0fa0*/  LDS R12, [R2+0xb80] ;  /* 0x000b8000020c7984 */ /* 0x000e220000000800 */
[----:B------:R-:W-:Y:S02]  /*0fb0*/  VIADDMNMX R11, R5, R16, R11, PT ;  /* 0x00000010050b7246 */ /* 0x000fe4000380010b */
[C---:B--2---:R-:W-:Y:S02]  /*0fc0*/  VIADDMNMX R4, R6.reuse, R13, R4, PT ;  /* 0x0000000d06047246 */ /* 0x044fe40003800104 */
[----:B------:R-:W-:Y:S02]  /*0fd0*/  VIADDMNMX R26, R6, R17, R26, PT ;  /* 0x00000011061a7246 */ /* 0x000fe4000380011a */
[----:B------:R-:W-:-:S02]  /*0fe0*/  VIADDMNMX R10, R8, R13, R10, PT ;  /* 0x0000000d080a7246 */ /* 0x000fc4000380010a */
[C---:B---3--:R-:W-:Y:S01]  /*0ff0*/  VIADDMNMX R16, R7.reuse, R14, R4, PT ;  /* 0x0000000e07107246 */ /* 0x048fe20003800104 */
[----:B------:R-:W-:Y:S01]  /*1000*/  LDS R13, [R2+0xc00] ;  /* 0x000c0000020d7984 */ /* 0x000fe20000000800 */
[----:B------:R-:W-:Y:S02]  /*1010*/  VIADDMNMX R26, R7, R18, R26, PT ;  /* 0x00000012071a7246 */ /* 0x000fe4000380011a */
[----:B------:R-:W-:Y:S01]  /*1020*/  VIADDMNMX R17, R8, R17, R11, PT ;  /* 0x0000001108117246 */ /* 0x000fe2000380010b */
[----:B------:R-:W1:Y:S01]  /*1030*/  LDS.128 R4, [R0+-0x1f90] ;  /* 0xffe0700000047984 */ /* 0x000e620000000c00 */
[C---:B----4-:R-:W-:Y:S02]  /*1040*/  VIADDMNMX R27, R25.reuse, R14, R10, PT ;  /* 0x0000000e191b7246 */ /* 0x050fe4000380010a */
[----:B------:R-:W-:Y:S01]  /*1050*/  VIADDMNMX R18, R25, R18, R17, PT ;  /* 0x0000001219127246 */ /* 0x000fe20003800111 */
[----:B------:R2:W3:Y:S01]  /*1060*/  LDS.128 R8, [R0+0x70] ;  /* 0x0000700000087984 */ /* 0x0004e20000000c00 */
[----:B-----5:R-:W-:-:S02]  /*1070*/  VIADDMNMX R14, R24, R15, R16, PT ;  /* 0x0000000f180e7246 */ /* 0x020fc40003800110 */
[----:B------:R-:W-:Y:S01]  /*1080*/  VIADDMNMX R24, R24, R19, R26, PT ;  /* 0x0000001318187246 */ /* 0x000fe2000380011a */
[----:B------:R-:W4:Y:S04]  /*1090*/  LDS R17, [R2+0xc80] ;  /* 0x000c800002117984 */ /* 0x000f280000000800 */
[----:B------:R-:W5:Y:S01]  /*10a0*/  LDS R16, [R2+0xd00] ;  /* 0x000d000002107984 */ /* 0x000f620000000800 */
[----:B--2---:R-:W-:-:S03]  /*10b0*/  VIADD R0, R0, 0x80 ;  /* 0x0000008000007836 */ /* 0x004fc60000000000 */
[----:B------:R-:W2:Y:S01]  /*10c0*/  LDS R25, [R2+0xe00] ;  /* 0x000e000002197984 */ /* 0x000ea20000000800 */
[C---:B0-----:R-:W-:Y:S02]  /*10d0*/  VIADDMNMX R15, R12.reuse, R15, R27, PT ;  /* 0x0000000f0c0f7246 */ /* 0x041fe4000380011b */
[----:B------:R-:W-:Y:S02]  /*10e0*/  VIADDMNMX R12, R12, R19, R18, PT ;  /* 0x000000130c0c7246 */ /* 0x000fe40003800112 */
[----:B------:R-:W0:Y:S04]  /*10f0*/  LDS R18, [R2+0xd80] ;  /* 0x000d800002127984 */ /* 0x000e280000000800 */
[----:B------:R-:W0:Y:S01]  /*1100*/  LDS R19, [R2+0xe80] ;  /* 0x000e800002137984 */ /* 0x000e220000000800 */
[----:B-1----:R-:W-:-:S03]  /*1110*/  VIADDMNMX R26, R13, R4, R14, PT ;  /* 0x000000040d1a7246 */ /* 0x002fc6000380010e */
[----:B------:R-:W-:Y:S01]  /*1120*/  LDS R14, [R2+0xf80] ;  /* 0x000f8000020e7984 */ /* 0x000fe20000000800 */
[----:B---3--:R-:W-:-:S03]  /*1130*/  VIADDMNMX R13, R13, R8, R24, PT ;  /* 0x000000080d0d7246 */ /* 0x008fc60003800118 */
[----:B------:R1:W3:Y:S01]  /*1140*/  LDS R24, [R2+0xf00] ;  /* 0x000f000002187984 */ /* 0x0002e20000000800 */
[C---:B----4-:R-:W-:Y:S02]  /*1150*/  VIADDMNMX R15, R17.reuse, R4, R15, PT ;  /* 0x00000004110f7246 */ /* 0x050fe4000380010f */
[----:B------:R-:W-:Y:S02]  /*1160*/  VIADDMNMX R12, R17, R8, R12, PT ;  /* 0x00000008110c7246 */ /* 0x000fe4000380010c */
[C---:B-----5:R-:W-:Y:S02]  /*1170*/  VIADDMNMX R26, R16.reuse, R5, R26, PT ;  /* 0x00000005101a7246 */ /* 0x060fe4000380011a */
[----:B------:R-:W-:Y:S01]  /*1180*/  VIADDMNMX R13, R16, R9, R13, PT ;  /* 0x00000009100d7246 */ /* 0x000fe2000380010d */
[----:B-1----:R-:W-:Y:S01]  /*1190*/  VIADD R2, R2, 0x2000 ;  /* 0x0000200002027836 */ /* 0x002fe20000000000 */
[C---:B--2---:R-:W-:Y:S02]  /*11a0*/  VIADDMNMX R26, R25.reuse, R6, R26, PT ;  /* 0x00000006191a7246 */ /* 0x044fe4000380011a */
[----:B------:R-:W-:-:S02]  /*11b0*/  VIADDMNMX R13, R25, R10, R13, PT ;  /* 0x0000000a190d7246 */ /* 0x000fc4000380010d */
[C---:B0-----:R-:W-:Y:S02]  /*11c0*/  VIADDMNMX R15, R18.reuse, R5, R15, PT ;  /* 0x00000005120f7246 */ /* 0x041fe4000380010f */
[----:B------:R-:W-:Y:S02]  /*11d0*/  VIADDMNMX R12, R18, R9, R12, PT ;  /* 0x00000009120c7246 */ /* 0x000fe4000380010c */
[C---:B------:R-:W-:Y:S02]  /*11e0*/  VIADDMNMX R15, R19.reuse, R6, R15, PT ;  /* 0x00000006130f7246 */ /* 0x040fe4000380010f */
[----:B------:R-:W-:Y:S02]  /*11f0*/  VIADDMNMX R12, R19, R10, R12, PT ;  /* 0x0000000a130c7246 */ /* 0x000fe4000380010c */
[C---:B---3--:R-:W-:Y:S02]  /*1200*/  VIADDMNMX R9, R24.reuse, R7, R26, PT ;  /* 0x0000000718097246 */ /* 0x048fe4000380011a */
[----:B------:R-:W-:-:S02]  /*1210*/  VIADDMNMX R5, R24, R11, R13, PT ;  /* 0x0000000b18057246 */ /* 0x000fc4000380010d */
[C---:B------:R-:W-:Y:S02]  /*1220*/  VIADDMNMX R7, R14.reuse, R7, R15, PT ;  /* 0x000000070e077246 */ /* 0x040fe4000380010f */
[----:B------:R-:W-:Y:S01]  /*1230*/  VIADDMNMX R11, R14, R11, R12, PT ;  /* 0x0000000b0e0b7246 */ /* 0x000fe2000380010c */
[----:B------:R-:W-:Y:S06]  /*1240*/  BRA.U UP0, `(.L_x_0) ;  /* 0xfffffff100ac7547 */ /* 0x000fec000b83ffff */
[----:B------:R-:W-:Y:S04]  /*1250*/  STG.E desc[UR8][R22.64], R9 ;  /* 0x0000000916007986 */ /* 0x000fe8000c101908 */
[----:B------:R-:W-:Y:S04]  /*1260*/  STG.E desc[UR8][R22.64+0x80], R7 ;  /* 0x0000800716007986 */ /* 0x000fe8000c101908 */
[----:B------:R-:W-:Y:S04]  /*1270*/  STS [R3], R9 ;  /* 0x0000000903007388 */ /* 0x000fe80000000800 */
[----:B------:R-:W-:Y:S04]  /*1280*/  STS [R3+0x80], R7 ;  /* 0x0000800703007388 */ /* 0x000fe80000000800 */
[----:B------:R-:W-:Y:S04]  /*1290*/  STS [R3+0x2000], R5 ;  /* 0x0020000503007388 */ /* 0x000fe80000000800 */
[----:B------:R-:W-:Y:S04]  /*12a0*/  STS [R3+0x2080], R11 ;  /* 0x0020800b03007388 */ /* 0x000fe80000000800 */
[----:B------:R-:W-:Y:S04]  /*12b0*/  STG.E desc[UR8][R20.64], R5 ;  /* 0x0000000514007986 */ /* 0x000fe8000c101908 */
[----:B------:R-:W-:Y:S01]  /*12c0*/  STG.E desc[UR8][R20.64+0x80], R11 ;  /* 0x0000800b14007986 */ /* 0x000fe2000c101908 */
[----:B------:R-:W-:Y:S05]  /*12d0*/  EXIT ;  /* 0x000000000000794d */ /* 0x000fea0003800000 */
.L_x_1:
[----:B------:R-:W-:-:S00]  /*12e0*/  BRA `(.L_x_1) ;  /* 0xfffffffc00fc7947 */ /* 0x000fc0000383ffff */
[----:B------:R-:W-:-:S00]  /*12f0*/  NOP ;  /* 0x0000000000007918 */ /* 0x000fc00000000000 */
        /* <DEDUP_REMOVED lines=8> */
.L_x_8:


//--------------------- .text._Z8phase2_2Piii     --------------------------
	.section	.text._Z8phase2_2Piii,"ax",@progbits
	.align	128
        .global         _Z8phase2_2Piii
        .type           _Z8phase2_2Piii,@function
        .size           _Z8phase2_2Piii,(.L_x_9 - _Z8phase2_2Piii)
        .other          _Z8phase2_2Piii,@"STO_CUDA_ENTRY STV_DEFAULT"
_Z8phase2_2Piii:
.text._Z8phase2_2Piii:
[----:B------:R-:W-:Y:S01]  /*0000*/  LDC R1, c[0x0][0x37c] ;  /* 0x0000df00ff017b82 */ /* 0x000fe20000000800 */
[----:B------:R-:W0:Y:S07]  /*0010*/  S2R R6, SR_CTAID.X ;  /* 0x0000000000067919 */ /* 0x000e2e0000002500 */
[----:B------:R-:W0:Y:S02]  /*0020*/  LDC R3, c[0x0][0x388] ;  /* 0x0000e200ff037b82 */ /* 0x000e240000000800 */
[----:B0-----:R-:W-:-:S13]  /*0030*/  ISETP.NE.AND P0, PT, R6, R3, PT ;  /* 0x000000030600720c */ /* 0x001fda0003f05270 */
[----:B------:R-:W-:Y:S05]  /*0040*/  @!P0 EXIT ;  /* 0x000000000000894d */ /* 0x000fea0003800000 */
[----:B------:R-:W0:Y:S01]  /*0050*/  S2R R7, SR_TID.Y ;  /* 0x0000000000077919 */ /* 0x000e220000002200 */
[----:B------:R-:W1:Y:S01]  /*0060*/  LDC R13, c[0x0][0x38c] ;  /* 0x0000e300ff0d7b82 */ /* 0x000e620000000800 */
[----:B------:R-:W-:Y:S01]  /*0070*/  IMAD.SHL.U32 R2, R3, 0x40, RZ ;  /* 0x0000004003027824 */ /* 0x000fe200078e00ff */
[----:B------:R-:W2:Y:S01]  /*0080*/  LDCU.64 UR8, c[0x0][0x358] ;  /* 0x00006b00ff0877ac */ /* 0x000ea20008000a00 */
[----:B------:R-:W0:Y:S05]  /*0090*/  S2R R0, SR_TID.X ;  /* 0x0000000000007919 */ /* 0x000e2a0000002100 */
[----:B------:R-:W3:Y:S01]  /*00a0*/  LDC.64 R4, c[0x0][0x380] ;  /* 0x0000e000ff047b82 */ /* 0x000ee20000000a00 */
[----:B-1----:R-:W-:-:S04]  /*00b0*/  IMAD R3, R2, R13, RZ ;  /* 0x0000000d02037224 */ /* 0x002fc800078e02ff */
[--C-:B------:R-:W-:Y:S02]  /*00c0*/  IMAD.IADD R2, R2, 0x1, R3.reuse ;  /* 0x0000000102027824 */ /* 0x100fe400078e0203 */
[----:B------:R-:W-:Y:S02]  /*00d0*/  IMAD R6, R6, 0x40, R3 ;  /* 0x0000004006067824 */ /* 0x000fe400078e0203 */
[----:B0-----:R-:W-:-:S04]  /*00e0*/  IMAD R9, R7, R13, R0 ;  /* 0x0000000d07097224 */ /* 0x001fc800078e0200 */
[--C-:B------:R-:W-:Y:S02]  /*00f0*/  IMAD R13, R13, 0x20, R9.reuse ;  /* 0x000000200d0d7824 */ /* 0x100fe400078e0209 */
[C---:B------:R-:W-:Y:S02]  /*0100*/  IMAD.IADD R3, R2.reuse, 0x1, R9 ;  /* 0x0000000102037824 */ /* 0x040fe400078e0209 */
[----:B------:R-:W-:Y:S02]  /*0110*/  IMAD.IADD R11, R9, 0x1, R6 ;  /* 0x00000001090b7824 */ /* 0x000fe400078e0206 */
[----:B------:R-:W-:Y:S02]  /*0120*/  IMAD.IADD R15, R2, 0x1, R13 ;  /* 0x00000001020f7824 */ /* 0x000fe400078e020d */
[----:B---3--:R-:W-:-:S04]  /*0130*/  IMAD.WIDE R8, R3, 0x4, R4 ;  /* 0x0000000403087825 */ /* 0x008fc800078e0204 */
[----:B------:R-:W-:Y:S01]  /*0140*/  IMAD.IADD R13, R6, 0x1, R13 ;  /* 0x00000001060d7824 */ /* 0x000fe200078e020d */
[----:B--2---:R-:W2:Y:S01]  /*0150*/  LDG.E R12, desc[UR8][R8.64] ;  /* 0x00000008080c7981 */ /* 0x004ea2000c1e1900 */
[----:B------:R-:W-:-:S03]  /*0160*/  IMAD.WIDE R2, R11, 0x4, R4 ;  /* 0x000000040b027825 */ /* 0x000fc600078e0204 */
[----:B------:R0:W3:Y:S01]  /*0170*/  LDG.E R14, desc[UR8][R8.64+0x80] ;  /* 0x00008008080e7981 */ /* 0x0000e2000c1e1900 */
[----:B------:R-:W-:-:S03]  /*0180*/  IMAD.WIDE R10, R15, 0x4, R4 ;  /* 0x000000040f0a7825 */ /* 0x000fc600078e0204 */
[----:B------:R-:W4:Y:S01]  /*0190*/  LDG.E R15, desc[UR8][R2.64] ;  /* 0x00000008020f7981 */ /* 0x000f22000c1e1900 */
[----:B------:R-:W-:-:S03]  /*01a0*/  IMAD.WIDE R4, R13, 0x4, R4 ;  /* 0x000000040d047825 */ /* 0x000fc600078e0204 */
[----:B------:R-:W5:Y:S04]  /*01b0*/  LDG.E R17, desc[UR8][R2.64+0x80] ;  /* 0x0000800802117981 */ /* 0x000f68000c1e1900 */
[----:B------:R-:W5:Y:S04]  /*01c0*/  LDG.E R16, desc[UR8][R10.64] ;  /* 0x000000080a107981 */ /* 0x000f68000c1e1900 */
[----:B------:R-:W5:Y:S04]  /*01d0*/  LDG.E R19, desc[UR8][R4.64] ;  /* 0x0000000804137981 */ /* 0x000f68000c1e1900 */
[----:B------:R-:W5:Y:S04]  /*01e0*/  LDG.E R18, desc[UR8][R10.64+0x80] ;  /* 0x000080080a127981 */ /* 0x000f68000c1e1900 */
[----:B------:R-:W5:Y:S01]  /*01f0*/  LDG.E R21, desc[UR8][R4.64+0x80] ;  /* 0x0000800804157981 */ /* 0x000f62000c1e1900 */
[----:B------:R-:W1:Y:S01]  /*0200*/  S2UR UR6, SR_CgaCtaId ;  /* 0x00000000000679c3 */ /* 0x000e620000008800 */
[----:B------:R-:W-:-:S02]  /*0210*/  UMOV UR4, 0x400 ;  /* 0x0000040000047882 */ /* 0x000fc40000000000 */
[----:B------:R-:W-:Y:S02]  /*0220*/  UIADD3 UR5, UPT, UPT, UR4, 0x4000, URZ ;  /* 0x0000400004057890 */ /* 0x000fe4000fffe0ff */
[----:B-1----:R-:W-:Y:S02]  /*0230*/  ULEA UR4, UR6, UR4, 0x18 ;  /* 0x0000000406047291 */ /* 0x002fe4000f8ec0ff */
[----:B------:R-:W-:-:S04]  /*0240*/  ULEA UR5, UR6, UR5, 0x18 ;  /* 0x0000000506057291 */ /* 0x000fc8000f8ec0ff */
[C---:B0-----:R-:W-:Y:S02]  /*0250*/  LEA R9, R7.reuse, UR4, 0x8 ;  /* 0x0000000407097c11 */ /* 0x041fe4000f8e40ff */
[----:B------:R-:W-:-:S03]  /*0260*/  LEA R7, R7, UR5, 0x8 ;  /* 0x0000000507077c11 */ /* 0x000fc6000f8e40ff */
[C---:B------:R-:W-:Y:S02]  /*0270*/  IMAD R13, R0.reuse, 0x4, R9 ;  /* 0x00000004000d7824 */ /* 0x040fe400078e0209 */
[C---:B------:R-:W-:Y:S01]  /*0280*/  IMAD R6, R0.reuse, 0x4, R7 ;  /* 0x0000000400067824 */ /* 0x040fe200078e0207 */
[----:B------:R-:W-:Y:S01]  /*0290*/  LEA R7, R0, UR5, 0x2 ;  /* 0x0000000500077c11 */ /* 0x000fe2000f8e10ff */
[----:B------:R-:W-:Y:S01]  /*02a0*/  VIADD R0, R9, 0x2000 ;  /* 0x0000200009007836 */ /* 0x000fe20000000000 */
[----:B------:R-:W-:-:S03]  /*02b0*/  UMOV UR4, 0x2000 ;  /* 0x0000200000047882 */ /* 0x000fc60000000000 */
[----:B------:R-:W-:Y:S01]  /*02c0*/  VIADD R7, R7, 0x200 ;  /* 0x0000020007077836 */ /* 0x000fe20000000000 */
[----:B--2---:R0:W-:Y:S04]  /*02d0*/  STS [R13], R12 ;  /* 0x0000000c0d007388 */ /* 0x0041e80000000800 */
[----:B----4-:R0:W-:Y:S04]  /*02e0*/  STS [R6], R15 ;  /* 0x0000000f06007388 */ /* 0x0101e80000000800 */
[----:B---3--:R0:W-:Y:S04]  /*02f0*/  STS [R13+0x80], R14 ;  /* 0x0000800e0d007388 */ /* 0x0081e80000000800 */
[----:B-----5:R0:W-:Y:S04]  /*0300*/  STS [R6+0x80], R17 ;  /* 0x0000801106007388 */ /* 0x0201e80000000800 */
[----:B------:R0:W-:Y:S04]  /*0310*/  STS [R13+0x2000], R16 ;  /* 0x002000100d007388 */ /* 0x0001e80000000800 */
[----:B------:R0:W-:Y:S04]  /*0320*/  STS [R6+0x2000], R19 ;  /* 0x0020001306007388 */ /* 0x0001e80000000800 */
[----:B------:R0:W-:Y:S04]  /*0330*/  STS [R13+0x2080], R18 ;  /* 0x002080120d007388 */ /* 0x0001e80000000800 */
[----:B------:R0:W-:Y:S01]  /*0340*/  STS [R6+0x2080], R21 ;  /* 0x0020801506007388 */ /* 0x0001e20000000800 */
[----:B------:R-:W-:Y:S06]  /*0350*/  BAR.SYNC.DEFER_BLOCKING 0x0 ;  /* 0x0000000000007b1d */ /* 0x000fec0000010000 */
.L_x_2:
[----:B------:R-:W-:Y:S01]  /*0360*/  LDS R8, [R6] ;  /* 0x0000000006087984 */ /* 0x000fe20000000800 */
[----:B------:R-:W-:-:S03]  /*0370*/  UIADD3 UR4, UPT, UPT, UR4, 0x10, URZ ;  /* 0x0000001004047890 */ /* 0x000fc6000fffe0ff */
[----:B------:R-:W-:Y:S01]  /*0380*/  LDS R9, [R0+-0x2000] ;  /* 0xffe0000000097984 */ /* 0x000fe20000000800 */
[----:B------:R-:W-:-:S03]  /*0390*/  UISETP.NE.AND UP0, UPT, UR4, 0x2100, UPT ;  /* 0x000021000400788c */ /* 0x000fc6000bf05270 */
[----:B-1----:R-:W1:Y:S02]  /*03a0*/  LDS R10, [R7+-0x200] ;  /* 0xfffe0000070a7984 */ /* 0x002e640000000800 */
[-C--:B-1----:R-:W-:Y:S02]  /*03b0*/  VIADDMNMX R11, R10, R9.reuse, R8, PT ;  /* 0x000000090a0b7246 */ /* 0x082fe40003800108 */
[----:B------:R-:W-:Y:S04]  /*03c0*/  LDS R8, [R6+0x80] ;  /* 0x0000800006087984 */ /* 0x000fe80000000800 */
[----:B------:R-:W-:Y:S04]  /*03d0*/  STS [R6], R11 ;  /* 0x0000000b06007388 */ /* 0x000fe80000000800 */
[----:B------:R-:W1:Y:S02]  /*03e0*/  LDS R10, [R7+-0x180] ;  /* 0xfffe8000070a7984 */ /* 0x000e640000000800 */
[----:B-1----:R-:W-:-:S02]  /*03f0*/  VIADDMNMX R9, R10, R9, R8, PT ;  /* 0x000000090a097246 */ /* 0x002fc40003800108 */
[----:B------:R-:W-:Y:S04]  /*0400*/  LDS R8, [R6+0x2000] ;  /* 0x0020000006087984 */ /* 0x000fe80000000800 */
[----:B------:R-:W-:Y:S04]  /*0410*/  STS [R6+0x80], R9 ;  /* 0x0000800906007388 */ /* 0x000fe80000000800 */
[----:B0-----:R-:W-:Y:S04]  /*0420*/  LDS R13, [R0] ;  /* 0x00000000000d7984 */ /* 0x001fe80000000800 */
[----:B------:R-:W0:Y:S02]  /*0430*/  LDS R10, [R7+-0x200] ;  /* 0xfffe0000070a7984 */ /* 0x000e240000000800 */
[----:B0-----:R-:W-:-:S02]  /*0440*/  VIADDMNMX R15, R10, R13, R8, PT ;  /* 0x0000000d0a0f7246 */ /* 0x001fc40003800108 */
[----:B------:R-:W-:Y:S04]  /*0450*/  LDS R8, [R6+0x2080] ;  /* 0x0020800006087984 */ /* 0x000fe80000000800 */
[----:B------:R-:W-:Y:S04]  /*0460*/  STS [R6+0x2000], R15 ;  /* 0x0020000f06007388 */ /* 0x000fe80000000800 */
[----:B------:R-:W0:Y:S02]  /*0470*/  LDS R10, [R7+-0x180] ;  /* 0xfffe8000070a7984 */ /* 0x000e240000000800 */
[----:B0-----:R-:W-:-:S05]  /*0480*/  VIADDMNMX R13, R10, R13, R8, PT ;  /* 0x0000000d0a0d7246 */ /* 0x001fca0003800108 */
[----:B------:R-:W-:Y:S01]  /*0490*/  STS [R6+0x2080], R13 ;  /* 0x0020800d06007388 */ /* 0x000fe20000000800 */
[----:B------:R-:W-:Y:S06]  /*04a0*/  BAR.SYNC.DEFER_BLOCKING 0x0 ;  /* 0x0000000000007b1d */ /* 0x000fec0000010000 */
[----:B------:R-:W-:Y:S04]  /*04b0*/  LDS R8, [R6] ;  /* 0x0000000006087984 */ /* 0x000fe80000000800 */
[----:B------:R-:W-:Y:S04]  /*04c0*/  LDS R9, [R0+-0x1ffc] ;  /* 0xffe0040000097984 */ /* 0x000fe80000000800 */
[----:B------:R-:W0:Y:S02]  /*04d0*/  LDS R10, [R7+-0x100] ;  /* 0xffff0000070a7984 */ /* 0x000e240000000800 */
[----:B0-----:R-:W-:-:S02]  /*04e0*/  VIADDMNMX R11, R10, R9, R8, PT ;  /* 0x000000090a0b7246 */ /* 0x001fc40003800108 */
[----:B------:R-:W-:Y:S04]  /*04f0*/  LDS R8, [R6+0x80] ;  /* 0x0000800006087984 */ /* 0x000fe80000000800 */
[----:B------:R-:W-:Y:S04]  /*0500*/  STS [R6], R11 ;  /* 0x0000000b06007388 */ /* 0x000fe80000000800 */
[----:B------:R-:W0:Y:S02]  /*0510*/  LDS R10, [R7+-0x80] ;  /* 0xffff8000070a7984 */ /* 0x000e240000000800 */
[----:B0-----:R-:W-:-:S02]  /*0520*/  VIADDMNMX R9, R10, R9, R8, PT ;  /* 0x000000090a097246 */ /* 0x001fc40003800108 */
[----:B------:R-:W-:Y:S04]  /*0530*/  LDS R8, [R6+0x2000] ;  /* 0x0020000006087984 */ /* 0x000fe80000000800 */
[----:B------:R-:W-:Y:S04]  /*0540*/  STS [R6+0x80], R9 ;  /* 0x0000800906007388 */ /* 0x000fe80000000800 */
[----:B------:R-:W-:Y:S04]  /*0550*/  LDS R13, [R0+0x4] ;  /* 0x00000400000d7984 */ /* 0x000fe80000000800 */
        /* <DEDUP_REMOVED lines=10> */
[----:B------:R-:W0:Y:S02]  /*0600*/  LDS R10, [R7] ;  /* 0x00000000070a7984 */ /* 0x000e240000000800 */
[----:B0-----:R-:W-:-:S02]  /*0610*/  VIADDMNMX R11, R10, R9, R8, PT ;  /* 0x000000090a0b7246 */ /* 0x001fc40003800108 */
[----:B------:R-:W-:Y:S04]  /*0620*/  LDS R8, [R6+0x80] ;  /* 0x0000800006087984 */ /* 0x000fe80000000800 */
[----:B------:R-:W-:Y:S04]  /*0630*/  STS [R6], R11 ;  /* 0x0000000b06007388 */ /* 0x000fe80000000800 */
[----:B------:R-:W0:Y:S02]  /*0640*/  LDS R10, [R7+0x80] ;  /* 0x00008000070a7984 */ /* 0x000e240000000800 */
[----:B0-----:R-:W-:-:S02]  /*0650*/  VIADDMNMX R9, R10, R9, R8, PT ;  /* 0x000000090a097246 */ /* 0x001fc40003800108 */
[----:B------:R-:W-:Y:S04]  /*0660*/  LDS R8, [R6+0x2000] ;  /* 0x0020000006087984 */ /* 0x000fe80000000800 */
[----:B------:R-:W-:Y:S04]  /*0670*/  STS [R6+0x80], R9 ;  /* 0x0000800906007388 */ /* 0x000fe80000000800 */
[----:B------:R-:W-:Y:S04]  /*0680*/  LDS R13, [R0+0x8] ;  /* 0x00000800000d7984 */ /* 0x000fe80000000800 */
[----:B------:R-:W0:Y:S02]  /*0690*/  LDS R10, [R7] ;  /* 0x00000000070a7984 */ /* 0x000e240000000800 */
[----:B0-----:R-:W-:-:S02]  /*06a0*/  VIADDMNMX R15, R10, R13, R8, PT ;  /* 0x0000000d0a0f7246 */ /* 0x001fc40003800108 */
[----:B------:R-:W-:Y:S04]  /*06b0*/  LDS R8, [R6+0x2080] ;  /* 0x0020800006087984 */ /* 0x000fe80000000800 */
[----:B------:R-:W-:Y:S04]  /*06c0*/  STS [R6+0x2000], R15 ;  /* 0x0020000f06007388 */ /* 0x000fe80000000800 */
[----:B------:R-:W0:Y:S02]  /*06d0*/  LDS R10, [R7+0x80] ;  /* 0x00008000070a7984 */ /* 0x000e240000000800 */
[----:B0-----:R-:W-:-:S05]  /*06e0*/  VIADDMNMX R13, R10, R13, R8, PT ;  /* 0x0000000d0a0d7246 */ /* 0x001fca0003800108 */
[----:B------:R-:W-:Y:S01]  /*06f0*/  STS [R6+0x2080], R13 ;  /* 0x0020800d06007388 */ /* 0x000fe20000000800 */
[----:B------:R-:W-:Y:S06]  /*0700*/  BAR.SYNC.DEFER_BLOCKING 0x0 ;  /* 0x0000000000007b1d */ /* 0x000fec0000010000 */
[----:B------:R-:W-:Y:S04]  /*0710*/  LDS R8, [R6] ;  /* 0x0000000006087984 */ /* 0x000fe80000000800 */
[----:B------:R-:W-:Y:S04]  /*0720*/  LDS R9, [R0+-0x1ff4] ;  /* 0xffe00c0000097984 */ /* 0x000fe80000000800 */
[----:B------:R-:W0:Y:S02]  /*0730*/  LDS R10, [R7+0x100] ;  /* 0x00010000070a7984 */ /* 0x000e240000000800 */
[----:B0-----:R-:W-:-:S02]  /*0740*/  VIADDMNMX R11, R10, R9, R8, PT ;  /* 0x000000090a0b7246 */ /* 0x001fc40003800108 */
[----:B------:R-:W-:Y:S04]  /*0750*/  LDS R8, [R6+0x80] ;  /* 0x0000800006087984 */ /* 0x000fe80000000800 */
[----:B------:R-:W-:Y:S04]  /*0760*/  STS [R6], R11 ;  /* 0x0000000b06007388 */ /* 0x000fe80000000800 */
[----:B------:R-:W0:Y:S02]  /*0770*/  LDS R10, [R7+0x180] ;  /* 0x00018000070a7984 */ /* 0x000e240000000800 */
[----:B0-----:R-:W-:-:S02]  /*0780*/  VIADDMNMX R9, R10, R9, R8, PT ;  /* 0x000000090a097246 */ /* 0x001fc40003800108 */
[----:B------:R-:W-:Y:S04]  /*0790*/  LDS R8, [R6+0x2000] ;  /* 0x0020000006087984 */ /* 0x000fe80000000800 */
[----:B------:R-:W-:Y:S04]  /*07a0*/  STS [R6+0x80], R9 ;  /* 0x0000800906007388 */ /* 0x000fe80000000800 */
[----:B------:R0:W-:Y:S04]  /*07b0*/  LDS R13, [R0+0xc] ;  /* 0x00000c00000d7984 */ /* 0x0001e80000000800 */
[----:B------:R-:W1:Y:S01]  /*07c0*/  LDS R10, [R7+0x100] ;  /* 0x00010000070a7984 */ /* 0x000e620000000800 */
[----:B0-----:R-:W-:Y:S01]  /*07d0*/  VIADD R0, R0, 0x10 ;  /* 0x0000001000007836 */ /* 0x001fe20000000000 */
[----:B-1----:R-:W-:-:S02]  /*07e0*/  VIADDMNMX R15, R10, R13, R8, PT ;  /* 0x0000000d0a0f7246 */ /* 0x002fc40003800108 */
[----:B------:R-:W-:Y:S04]  /*07f0*/  LDS R8, [R6+0x2080] ;  /* 0x0020800006087984 */ /* 0x000fe80000000800 */
[----:B------:R-:W-:Y:S04]  /*0800*/  STS [R6+0x2000], R15 ;  /* 0x0020000f06007388 */ /* 0x000fe80000000800 */
[----:B------:R0:W1:Y:S02]  /*0810*/  LDS R10, [R7+0x180] ;  /* 0x00018000070a7984 */ /* 0x0000640000000800 */
[----:B0-----:R-:W-:Y:S01]  /*0820*/  VIADD R7, R7, 0x400 ;  /* 0x0000040007077836 */ /* 0x001fe20000000000 */
[----:B-1----:R-:W-:-:S05]  /*0830*/  VIADDMNMX R13, R10, R13, R8, PT ;  /* 0x0000000d0a0d7246 */ /* 0x002fca0003800108 */
[----:B------:R1:W-:Y:S01]  /*0840*/  STS [R6+0x2080], R13 ;  /* 0x0020800d06007388 */ /* 0x0003e20000000800 */
[----:B------:R-:W-:Y:S06]  /*0850*/  BAR.SYNC.DEFER_BLOCKING 0x0 ;  /* 0x0000000000007b1d */ /* 0x000fec0000010000 */
[----:B------:R-:W-:Y:S05]  /*0860*/  BRA.U UP0, `(.L_x_2) ;  /* 0xfffffff900bc7547 */ /* 0x000fea000b83ffff */
[----:B------:R-:W0:Y:S04]  /*0870*/  LDS R7, [R6] ;  /* 0x0000000006077984 */ /* 0x000e280000000800 */
[----:B------:R-:W2:Y:S04]  /*0880*/  LDS R9, [R6+0x80] ;  /* 0x0000800006097984 */ /* 0x000ea80000000800 */
[----:B------:R-:W3:Y:S04]  /*0890*/  LDS R11, [R6+0x2000] ;  /* 0x00200000060b7984 */ /* 0x000ee80000000800 */
[----:B-1----:R-:W1:Y:S04]  /*08a0*/  LDS R13, [R6+0x2080] ;  /* 0x00208000060d7984 */ /* 0x002e680000000800 */
[----:B0-----:R-:W-:Y:S04]  /*08b0*/  STG.E desc[UR8][R2.64], R7 ;  /* 0x0000000702007986 */ /* 0x001fe8000c101908 */
[----:B--2---:R-:W-:Y:S04]  /*08c0*/  STG.E desc[UR8][R2.64+0x80], R9 ;  /* 0x0000800902007986 */ /* 0x004fe8000c101908 */
[----:B---3--:R-:W-:Y:S04]  /*08d0*/  STG.E desc[UR8][R4.64], R11 ;  /* 0x0000000b04007986 */ /* 0x008fe8000c101908 */
[----:B-1----:R-:W-:Y:S01]  /*08e0*/  STG.E desc[UR8][R4.64+0x80], R13 ;  /* 0x0000800d04007986 */ /* 0x002fe2000c101908 */
[----:B------:R-:W-:Y:S05]  /*08f0*/  EXIT ;  /* 0x000000000000794d */ /* 0x000fea0003800000 */
.L_x_3:
        /* <DEDUP_REMOVED lines=16> */
.L_x_9:


//--------------------- .text._Z8phase2_1Piii     --------------------------
	.section	.text._Z8phase2_1Piii,"ax",@progbits
	.align	128
        .global         _Z8phase2_1Piii
        .type           _Z8phase2_1Piii,@function
        .size           _Z8phase2_1Piii,(.L_x_10 - _Z8phase2_1Piii)
        .other          _Z8phase2_1Piii,@"STO_CUDA_ENTRY STV_DEFAULT"
_Z8phase2_1Piii:
.text._Z8phase2_1Piii:
[----:B------:R-:W-:Y:S08]  /*0000*/  LDC R1, c[0x0][0x37c] ;  /* 0x0000df00ff017b82 */ /* 0x000ff00000000800 */
[----:B------:R-:W0:Y:S08]  /*0010*/  S2UR UR4, SR_CTAID.X ;  /* 0x00000000000479c3 */ /* 0x000e300000002500 */
[----:B------:R-:W0:Y:S02]  /*0020*/  LDC R2, c[0x0][0x388] ;  /* 0x0000e200ff027b82 */ /* 0x000e240000000800 */
[----:B0-----:R-:W-:-:S13]  /*0030*/  ISETP.NE.AND P0, PT, R2, UR4, PT ;  /* 0x0000000402007c0c */ /* 0x001fda000bf05270 */
[----:B------:R-:W-:Y:S05]  /*0040*/  @!P0 EXIT ;  /* 0x000000000000894d */ /* 0x000fea0003800000 */
[----:B------:R-:W0:Y:S01]  /*0050*/  S2R R7, SR_TID.Y ;  /* 0x0000000000077919 */ /* 0x000e220000002200 */
[----:B------:R-:W1:Y:S01]  /*0060*/  LDC R13, c[0x0][0x38c] ;  /* 0x0000e300ff0d7b82 */ /* 0x000e620000000800 */
[----:B------:R-:W2:Y:S01]  /*0070*/  LDCU.64 UR8, c[0x0][0x358] ;  /* 0x00006b00ff0877ac */ /* 0x000ea20008000a00 */
[----:B------:R-:W-:Y:S01]  /*0080*/  IMAD.SHL.U32 R2, R2, 0x40, RZ ;  /* 0x0000004002027824 */ /* 0x000fe200078e00ff */
[----:B------:R-:W0:Y:S05]  /*0090*/  S2R R0, SR_TID.X ;  /* 0x0000000000007919 */ /* 0x000e2a0000002100 */
[----:B------:R-:W3:Y:S01]  /*00a0*/  LDC.64 R4, c[0x0][0x380] ;  /* 0x0000e000ff047b82 */ /* 0x000ee20000000a00 */
[----:B-1----:R-:W-:-:S02]  /*00b0*/  IMAD R9, R13, UR4, RZ ;  /* 0x000000040d097c24 */ /* 0x002fc4000f8e02ff */
[-CC-:B------:R-:W-:Y:S02]  /*00c0*/  IMAD R3, R2, R13.reuse, R2.reuse ;  /* 0x0000000d02037224 */ /* 0x180fe400078e0202 */
[----:B------:R-:W-:Y:S02]  /*00d0*/  IMAD R11, R9, 0x40, R2 ;  /* 0x00000040090b7824 */ /* 0x000fe400078e0202 */
[----:B0-----:R-:W-:-:S04]  /*00e0*/  IMAD R6, R7, R13, R0 ;  /* 0x0000000d07067224 */ /* 0x001fc800078e0200 */
[--C-:B------:R-:W-:Y:S02]  /*00f0*/  IMAD R2, R13, 0x20, R6.reuse ;  /* 0x000000200d027824 */ /* 0x100fe400078e0206 */
[C---:B------:R-:W-:Y:S02]  /*0100*/  IMAD.IADD R9, R3.reuse, 0x1, R6 ;  /* 0x0000000103097824 */ /* 0x040fe400078e0206 */
[----:B------:R-:W-:Y:S02]  /*0110*/  IMAD.IADD R13, R6, 0x1, R11 ;  /* 0x00000001060d7824 */ /* 0x000fe400078e020b */
[--C-:B------:R-:W-:Y:S02]  /*0120*/  IMAD.IADD R15, R3, 0x1, R2.reuse ;  /* 0x00000001030f7824 */ /* 0x100fe400078e0202 */
[----:B------:R-:W-:Y:S02]  /*0130*/  IMAD.IADD R17, R11, 0x1, R2 ;  /* 0x000000010b117824 */ /* 0x000fe400078e0202 */
[----:B---3--:R-:W-:-:S04]  /*0140*/  IMAD.WIDE R8, R9, 0x4, R4 ;  /* 0x0000000409087825 */ /* 0x008fc800078e0204 */
[--C-:B------:R-:W-:Y:S01]  /*0150*/  IMAD.WIDE R2, R13, 0x4, R4.reuse ;  /* 0x000000040d027825 */ /* 0x100fe200078e0204 */
[----:B--2---:R-:W2:Y:S03]  /*0160*/  LDG.E R12, desc[UR8][R8.64] ;  /* 0x00000008080c7981 */ /* 0x004ea6000c1e1900 */
[--C-:B------:R-:W-:Y:S01]  /*0170*/  IMAD.WIDE R10, R15, 0x4, R4.reuse ;  /* 0x000000040f0a7825 */ /* 0x100fe200078e0204 */
[----:B------:R-:W3:Y:S03]  /*0180*/  LDG.E R13, desc[UR8][R2.64] ;  /* 0x00000008020d7981 */ /* 0x000ee6000c1e1900 */
[----:B------:R-:W-:Y:S01]  /*0190*/  IMAD.WIDE R4, R17, 0x4, R4 ;  /* 0x0000000411047825 */ /* 0x000fe200078e0204 */
[----:B------:R0:W4:Y:S04]  /*01a0*/  LDG.E R14, desc[UR8][R8.64+0x80] ;  /* 0x00008008080e7981 */ /* 0x000128000c1e1900 */
        /* <DEDUP_REMOVED lines=20> */
[----:B----4-:R0:W-:Y:S04]  /*02f0*/  STS [R9+0x80], R14 ;  /* 0x0000800e09007388 */ /* 0x0101e80000000800 */
[----:B-----5:R0:W-:Y:S04]  /*0300*/  STS [R6+0x80], R15 ;  /* 0x0000800f06007388 */ /* 0x0201e80000000800 */
[----:B------:R0:W-:Y:S04]  /*0310*/  STS [R9+0x2000], R16 ;  /* 0x0020001009007388 */ /* 0x0001e80000000800 */
[----:B------:R0:W-:Y:S04]  /*0320*/  STS [R6+0x2000], R17 ;  /* 0x0020001106007388 */ /* 0x0001e80000000800 */
[----:B------:R0:W-:Y:S04]  /*0330*/  STS [R9+0x2080], R18 ;  /* 0x0020801209007388 */ /* 0x0001e80000000800 */
[----:B------:R0:W-:Y:S01]  /*0340*/  STS [R6+0x2080], R19 ;  /* 0x0020801306007388 */ /* 0x0001e20000000800 */
[----:B------:R-:W-:Y:S06]  /*0350*/  BAR.SYNC.DEFER_BLOCKING 0x0 ;  /* 0x0000000000007b1d */ /* 0x000fec0000010000 */
.L_x_4:
[----:B------:R-:W-:Y:S01]  /*0360*/  LDS R8, [R6] ;  /* 0x0000000006087984 */ /* 0x000fe20000000800 */
[----:B------:R-:W-:-:S03]  /*0370*/  UIADD3 UR4, UPT, UPT, UR4, 0x10, URZ ;  /* 0x0000001004047890 */ /* 0x000fc6000fffe0ff */
[----:B0-----:R-:W-:Y:S01]  /*0380*/  LDS R9, [R7+-0x2000] ;  /* 0xffe0000007097984 */ /* 0x001fe20000000800 */
[----:B------:R-:W-:-:S03]  /*0390*/  UISETP.NE.AND UP0, UPT, UR4, 0x2100, UPT ;  /* 0x000021000400788c */ /* 0x000fc6000bf05270 */
[----:B------:R-:W0:Y:S04]  /*03a0*/  LDS R10, [R0+-0x200] ;  /* 0xfffe0000000a7984 */ /* 0x000e280000000800 */
[----:B------:R-:W-:Y:S04]  /*03b0*/  LDS R13, [R6+0x2000] ;  /* 0x00200000060d7984 */ /* 0x000fe80000000800 */
[----:B-1----:R-:W-:Y:S01]  /*03c0*/  LDS R15, [R6+0x2080] ;  /* 0x00208000060f7984 */ /* 0x002fe20000000800 */
[----:B0-----:R-:W-:-:S03]  /*03d0*/  VIADDMNMX R9, R10, R9, R8, PT ;  /* 0x000000090a097246 */ /* 0x001fc60003800108 */
[----:B------:R-:W-:Y:S04]  /*03e0*/  LDS R8, [R6+0x80] ;  /* 0x0000800006087984 */ /* 0x000fe80000000800 */
[----:B------:R-:W-:Y:S04]  /*03f0*/  STS [R6], R9 ;  /* 0x0000000906007388 */ /* 0x000fe80000000800 */
[----:B------:R-:W-:Y:S04]  /*0400*/  LDS R11, [R7+-0x2000] ;  /* 0xffe00000070b7984 */ /* 0x000fe80000000800 */
[----:B------:R-:W0:Y:S02]  /*0410*/  LDS R12, [R0+-0x180] ;  /* 0xfffe8000000c7984 */ /* 0x000e240000000800 */
[----:B0-----:R-:W-:-:S05]  /*0420*/  VIADDMNMX R11, R12, R11, R8, PT ;  /* 0x0000000b0c0b7246 */ /* 0x001fca0003800108 */
[----:B------:R-:W-:Y:S04]  /*0430*/  STS [R6+0x80], R11 ;  /* 0x0000800b06007388 */ /* 0x000fe80000000800 */
[----:B------:R-:W0:Y:S02]  /*0440*/  LDS R8, [R7] ;  /* 0x0000000007087984 */ /* 0x000e240000000800 */
[----:B0-----:R-:W-:-:S05]  /*0450*/  VIADDMNMX R13, R10, R8, R13, PT ;  /* 0x000000080a0d7246 */ /* 0x001fca000380010d */
[----:B------:R-:W-:Y:S04]  /*0460*/  STS [R6+0x2000], R13 ;  /* 0x0020000d06007388 */ /* 0x000fe80000000800 */
[----:B------:R-:W0:Y:S02]  /*0470*/  LDS R8, [R7] ;  /* 0x0000000007087984 */ /* 0x000e240000000800 */
[----:B0-----:R-:W-:-:S05]  /*0480*/  VIADDMNMX R15, R12, R8, R15, PT ;  /* 0x000000080c0f7246 */ /* 0x001fca000380010f */
[----:B------:R-:W-:Y:S01]  /*0490*/  STS [R6+0x2080], R15 ;  /* 0x0020800f06007388 */ /* 0x000fe20000000800 */
[----:B------:R-:W-:Y:S06]  /*04a0*/  BAR.SYNC.DEFER_BLOCKING 0x0 ;  /* 0x0000000000007b1d */ /* 0x000fec0000010000 */
[----:B------:R-:W-:Y:S04]  /*04b0*/  LDS R8, [R6] ;  /* 0x0000000006087984 */ /* 0x000fe80000000800 */
[----:B------:R-:W-:Y:S04]  /*04c0*/  LDS R9, [R7+-0x1ffc] ;  /* 0xffe0040007097984 */ /* 0x000fe80000000800 */
[----:B------:R-:W0:Y:S04]  /*04d0*/  LDS R10, [R0+-0x100] ;  /* 0xffff0000000a7984 */ /* 0x000e280000000800 */
[----:B------:R-:W-:Y:S04]  /*04e0*/  LDS R13, [R6+0x2000] ;  /* 0x00200000060d7984 */ /* 0x000fe80000000800 */
[----:B------:R-:W-:Y:S01]  /*04f0*/  LDS R15, [R6+0x2080] ;  /* 0x00208000060f7984 */ /* 0x000fe20000000800 */
[----:B0-----:R-:W-:-:S03]  /*0500*/  VIADDMNMX R9, R10, R9, R8, PT ;  /* 0x000000090a097246 */ /* 0x001fc60003800108 */
[----:B------:R-:W-:Y:S04]  /*0510*/  LDS R8, [R6+0x80] ;  /* 0x0000800006087984 */ /* 0x000fe80000000800 */
[----:B------:R-:W-:Y:S04]  /*0520*/  STS [R6], R9 ;  /* 0x0000000906007388 */ /* 0x000fe80000000800 */
[----:B------:R-:W-:Y:S04]  /*0530*/  LDS R11, [R7+-0x1ffc] ;  /* 0xffe00400070b7984 */ /* 0x000fe80000000800 */
[----:B------:R-:W0:Y:S02]  /*0540*/  LDS R12, [R0+-0x80] ;  /* 0xffff8000000c7984 */ /* 0x000e240000000800 */
[----:B0-----:R-:W-:-:S05]  /*0550*/  VIADDMNMX R11, R12, R11, R8, PT ;  /* 0x0000000b0c0b7246 */ /* 0x001fca0003800108 */
[----:B------:R-:W-:Y:S04]  /*0560*/  STS [R6+0x80], R11 ;  /* 0x0000800b06007388 */ /* 0x000fe80000000800 */
[----:B------:R-:W0:Y:S02]  /*0570*/  LDS R8, [R7+0x4] ;  /* 0x0000040007087984 */ /* 0x000e240000000800 */
[----:B0-----:R-:W-:-:S05]  /*0580*/  VIADDMNMX R13, R10, R8, R13, PT ;  /* 0x000000080a0d7246 */ /* 0x001fca000380010d */
[----:B------:R-:W-:Y:S04]  /*0590*/  STS [R6+0x2000], R13 ;  /* 0x0020000d06007388 */ /* 0x000fe80000000800 */
[----:B------:R-:W0:Y:S02]  /*05a0*/  LDS R8, [R7+0x4] ;  /* 0x0000040007087984 */ /* 0x000e240000000800 */
[----:B0-----:R-:W-:-:S05]  /*05b0*/  VIADDMNMX R15, R12, R8, R15, PT ;  /* 0x000000080c0f7246 */ /* 0x001fca000380010f */
[----:B------:R-:W-:Y:S01]  /*05c0*/  STS [R6+0x2080], R15 ;  /* 0x0020800f06007388 */ /* 0x000fe20000000800 */
[----:B------:R-:W-:Y:S06]  /*05d0*/  BAR.SYNC.DEFER_BLOCKING 0x0 ;  /* 0x0000000000007b1d */ /* 0x000fec0000010000 */
[----:B------:R-:W-:Y:S04]  /*05e0*/  LDS R8, [R6] ;  /* 0x0000000006087984 */ /* 0x000fe80000000800 */
[----:B------:R-:W-:Y:S04]  /*05f0*/  LDS R9, [R7+-0x1ff8] ;  /* 0xffe0080007097984 */ /* 0x000fe80000000800 */
[----:B------:R-:W0:Y:S04]  /*0600*/  LDS R10, [R0] ;  /* 0x00000000000a7984 */ /* 0x000e280000000800 */
[----:B------:R-:W-:Y:S04]  /*0610*/  LDS R13, [R6+0x2000] ;  /* 0x00200000060d7984 */ /* 0x000fe80000000800 */
[----:B------:R-:W-:Y:S01]  /*0620*/  LDS R15, [R6+0x2080] ;  /* 0x00208000060f7984 */ /* 0x000fe20000000800 */
[----:B0-----:R-:W-:-:S03]  /*0630*/  VIADDMNMX R9, R10, R9, R8, PT ;  /* 0x000000090a097246 */ /* 0x001fc60003800108 */
[----:B------:R-:W-:Y:S04]  /*0640*/  LDS R8, [R6+0x80] ;  /* 0x0000800006087984 */ /* 0x000fe80000000800 */
[----:B------:R-:W-:Y:S04]  /*0650*/  STS [R6], R9 ;  /* 0x0000000906007388 */ /* 0x000fe80000000800 */
[----:B------:R-:W-:Y:S04]  /*0660*/  LDS R11, [R7+-0x1ff8] ;  /* 0xffe00800070b7984 */ /* 0x000fe80000000800 */
[----:B------:R-:W0:Y:S02]  /*0670*/  LDS R12, [R0+0x80] ;  /* 0x00008000000c7984 */ /* 0x000e240000000800 */
        /* <DEDUP_REMOVED lines=11> */
[----:B------:R-:W0:Y:S04]  /*0730*/  LDS R10, [R0+0x100] ;  /* 0x00010000000a7984 */ /* 0x000e280000000800 */
[----:B------:R-:W-:Y:S04]  /*0740*/  LDS R13, [R6+0x2000] ;  /* 0x00200000060d7984 */ /* 0x000fe80000000800 */
[----:B------:R-:W-:Y:S01]  /*0750*/  LDS R15, [R6+0x2080] ;  /* 0x00208000060f7984 */ /* 0x000fe20000000800 */
[----:B0-----:R-:W-:-:S03]  /*0760*/  VIADDMNMX R9, R10, R9, R8, PT ;  /* 0x000000090a097246 */ /* 0x001fc60003800108 */
[----:B------:R-:W-:Y:S04]  /*0770*/  LDS R8, [R6+0x80] ;  /* 0x0000800006087984 */ /* 0x000fe80000000800 */
[----:B------:R-:W-:Y:S04]  /*0780*/  STS [R6], R9 ;  /* 0x0000000906007388 */ /* 0x000fe80000000800 */
[----:B------:R-:W-:Y:S04]  /*0790*/  LDS R11, [R7+-0x1ff4] ;  /* 0xffe00c00070b7984 */ /* 0x000fe80000000800 */
[----:B------:R0:W1:Y:S02]  /*07a0*/  LDS R12, [R0+0x180] ;  /* 0x00018000000c7984 */ /* 0x0000640000000800 */
[----:B0-----:R-:W-:Y:S01]  /*07b0*/  VIADD R0, R0, 0x400 ;  /* 0x0000040000007836 */ /* 0x001fe20000000000 */
[----:B-1----:R-:W-:-:S05]  /*07c0*/  VIADDMNMX R11, R12, R11, R8, PT ;  /* 0x0000000b0c0b7246 */ /* 0x002fca0003800108 */
[----:B------:R-:W-:Y:S04]  /*07d0*/  STS [R6+0x80], R11 ;  /* 0x0000800b06007388 */ /* 0x000fe80000000800 */
[----:B------:R-:W0:Y:S02]  /*07e0*/  LDS R8, [R7+0xc] ;  /* 0x00000c0007087984 */ /* 0x000e240000000800 */
[----:B0-----:R-:W-:-:S05]  /*07f0*/  VIADDMNMX R13, R10, R8, R13, PT ;  /* 0x000000080a0d7246 */ /* 0x001fca000380010d */
        /* <DEDUP_REMOVED lines=10> */
[----:B------:R-:W4:Y:S04]  /*08a0*/  LDS R13, [R6+0x2080] ;  /* 0x00208000060d7984 */ /* 0x000f280000000800 */
[----:B0-----:R-:W-:Y:S04]  /*08b0*/  STG.E desc[UR8][R2.64], R7 ;  /* 0x0000000702007986 */ /* 0x001fe8000c101908 */
[----:B--2---:R-:W-:Y:S04]  /*08c0*/  STG.E desc[UR8][R2.64+0x80], R9 ;  /* 0x0000800902007986 */ /* 0x004fe8000c101908 */
[----:B---3--:R-:W-:Y:S04]  /*08d0*/  STG.E desc[UR8][R4.64], R11 ;  /* 0x0000000b04007986 */ /* 0x008fe8000c101908 */
[----:B----4-:R-:W-:Y:S01]  /*08e0*/  STG.E desc[UR8][R4.64+0x80], R13 ;  /* 0x0000800d04007986 */ /* 0x010fe2000c101908 */
[----:B------:R-:W-:Y:S05]  /*08f0*/  EXIT ;  /* 0x000000000000794d */ /* 0x000fea0003800000 */
.L_x_5:
        /* <DEDUP_REMOVED lines=16> */
.L_x_10:


//--------------------- .text._Z6phase1Piii       --------------------------
	.section	.text._Z6phase1Piii,"ax",@progbits
	.align	128
        .global         _Z6phase1Piii
        .type           _Z6phase1Piii,@function
        .size           _Z6phase1Piii,(.L_x_11 - _Z6phase1Piii)
        .other          _Z6phase1Piii,@"STO_CUDA_ENTRY STV_DEFAULT"
_Z6phase1Piii:
.text._Z6phase1Piii:
[----:B------:R-:W-:Y:S01]  /*0000*/  LDC R1, c[0x0][0x37c] ;  /* 0x0000df00ff017b82 */ /* 0x000fe20000000800 */
[----:B------:R-:W0:Y:S07]  /*0010*/  S2R R6, SR_TID.Y ;  /* 0x0000000000067919 */ /* 0x000e2e0000002200 */
[----:B------:R-:W1:Y:S01]  /*0020*/  LDC.64 R8, c[0x0][0x388] ;  /* 0x0000e200ff087b82 */ /* 0x000e620000000a00 */
[----:B------:R-:W2:Y:S01]  /*0030*/  LDCU.64 UR6, c[0x0][0x358] ;  /* 0x00006b00ff0677ac */ /* 0x000ea20008000a00 */
[----:B------:R-:W0:Y:S06]  /*0040*/  S2R R17, SR_TID.X ;  /* 0x0000000000117919 */ /* 0x000e2c0000002100 */
[----:B------:R-:W3:Y:S01]  /*0050*/  LDC.64 R4, c[0x0][0x380] ;  /* 0x0000e000ff047b82 */ /* 0x000ee20000000a00 */
[----:B-1----:R-:W-:-:S02]  /*0060*/  IMAD R0, R8, R9, R8 ;  /* 0x0000000908007224 */ /* 0x002fc400078e0208 */
[----:B0-----:R-:W-:-:S04]  /*0070*/  IMAD R3, R6, R9, R17 ;  /* 0x0000000906037224 */ /* 0x001fc800078e0211 */
[----:B------:R-:W-:-:S04]  /*0080*/  IMAD R3, R0, 0x40, R3 ;  /* 0x0000004000037824 */ /* 0x000fc800078e0203 */
[----:B------:R-:W-:Y:S02]  /*0090*/  IMAD R7, R9, 0x20, R3 ;  /* 0x0000002009077824 */ /* 0x000fe400078e0203 */
[----:B---3--:R-:W-:-:S04]  /*00a0*/  IMAD.WIDE R2, R3, 0x4, R4 ;  /* 0x0000000403027825 */ /* 0x008fc800078e0204 */
[----:B------:R-:W-:Y:S01]  /*00b0*/  IMAD.WIDE R4, R7, 0x4, R4 ;  /* 0x0000000407047825 */ /* 0x000fe200078e0204 */
[----:B--2---:R-:W2:Y:S04]  /*00c0*/  LDG.E R9, desc[UR6][R2.64] ;  /* 0x0000000602097981 */ /* 0x004ea8000c1e1900 */
[----:B------:R-:W3:Y:S04]  /*00d0*/  LDG.E R11, desc[UR6][R2.64+0x80] ;  /* 0x00008006020b7981 */ /* 0x000ee8000c1e1900 */
[----:B------:R-:W4:Y:S04]  /*00e0*/  LDG.E R13, desc[UR6][R4.64] ;  /* 0x00000006040d7981 */ /* 0x000f28000c1e1900 */
[----:B------:R-:W5:Y:S01]  /*00f0*/  LDG.E R15, desc[UR6][R4.64+0x80] ;  /* 0x00008006040f7981 */ /* 0x000f62000c1e1900 */
[----:B------:R-:W0:Y:S01]  /*0100*/  S2UR UR5, SR_CgaCtaId ;  /* 0x00000000000579c3 */ /* 0x000e220000008800 */
[----:B------:R-:W-:-:S02]  /*0110*/  UMOV UR4, 0x400 ;  /* 0x0000040000047882 */ /* 0x000fc40000000000 */
[----:B0-----:R-:W-:-:S06]  /*0120*/  ULEA UR4, UR5, UR4, 0x18 ;  /* 0x0000000405047291 */ /* 0x001fcc000f8ec0ff */
[----:B------:R-:W-:Y:S02]  /*0130*/  LEA R6, R6, UR4, 0x8 ;  /* 0x0000000406067c11 */ /* 0x000fe4000f8e40ff */
[C---:B------:R-:W-:Y:S01]  /*0140*/  LEA R7, R17.reuse, UR4, 0x2 ;  /* 0x0000000411077c11 */ /* 0x040fe2000f8e10ff */
[----:B------:R-:W-:Y:S02]  /*0150*/  UMOV UR4, 0x2000 ;  /* 0x0000200000047882 */ /* 0x000fe40000000000 */
[----:B------:R-:W-:Y:S02]  /*0160*/  IMAD R0, R17, 0x4, R6 ;  /* 0x0000000411007824 */ /* 0x000fe400078e0206 */
[----:B------:R-:W-:Y:S02]  /*0170*/  VIADD R6, R6, 0x2000 ;  /* 0x0000200006067836 */ /* 0x000fe40000000000 */
[----:B------:R-:W-:Y:S01]  /*0180*/  VIADD R7, R7, 0x200 ;  /* 0x0000020007077836 */ /* 0x000fe20000000000 */
[----:B--2---:R0:W-:Y:S04]  /*0190*/  STS [R0], R9 ;  /* 0x0000000900007388 */ /* 0x0041e80000000800 */
[----:B---3--:R0:W-:Y:S04]  /*01a0*/  STS [R0+0x80], R11 ;  /* 0x0000800b00007388 */ /* 0x0081e80000000800 */
[----:B----4-:R0:W-:Y:S04]  /*01b0*/  STS [R0+0x2000], R13 ;  /* 0x0020000d00007388 */ /* 0x0101e80000000800 */
[----:B-----5:R0:W-:Y:S01]  /*01c0*/  STS [R0+0x2080], R15 ;  /* 0x0020800f00007388 */ /* 0x0201e20000000800 */
[----:B------:R-:W-:Y:S06]  /*01d0*/  BAR.SYNC.DEFER_BLOCKING 0x0 ;  /* 0x0000000000007b1d */ /* 0x000fec0000010000 */
.L_x_6:
[----:B------:R-:W-:Y:S01]  /*01e0*/  LDS R8, [R6+-0x2000] ;  /* 0xffe0000006087984 */ /* 0x000fe20000000800 */
[----:B------:R-:W-:-:S03]  /*01f0*/  UIADD3 UR4, UPT, UPT, UR4, 0x10, URZ ;  /* 0x0000001004047890 */ /* 0x000fc6000fffe0ff */
[----:B01----:R-:W-:Y:S01]  /*0200*/  LDS R9, [R7+-0x200] ;  /* 0xfffe000007097984 */ /* 0x003fe20000000800 */
[----:B------:R-:W-:-:S03]  /*0210*/  UISETP.NE.AND UP0, UPT, UR4, 0x2100, UPT ;  /* 0x000021000400788c */ /* 0x000fc6000bf05270 */
[----:B------:R-:W0:Y:S02]  /*0220*/  LDS R10, [R0] ;  /* 0x00000000000a7984 */ /* 0x000e240000000800 */
[----:B0-----:R-:W-:Y:S02]  /*0230*/  VIADDMNMX R9, R9, R8, R10, PT ;  /* 0x0000000809097246 */ /* 0x001fe4000380010a */
[----:B------:R-:W-:Y:S04]  /*0240*/  LDS R10, [R0+0x80] ;  /* 0x00008000000a7984 */ /* 0x000fe80000000800 */
[----:B------:R-:W-:Y:S04]  /*0250*/  STS [R0], R9 ;  /* 0x0000000900007388 */ /* 0x000fe80000000800 */
[----:B------:R-:W-:Y:S04]  /*0260*/  LDS R8, [R6+-0x2000] ;  /* 0xffe0000006087984 */ /* 0x000fe80000000800 */
[----:B------:R-:W0:Y:S02]  /*0270*/  LDS R11, [R7+-0x180] ;  /* 0xfffe8000070b7984 */ /* 0x000e240000000800 */
[----:B0-----:R-:W-:-:S02]  /*0280*/  VIADDMNMX R11, R11, R8, R10, PT ;  /* 0x000000080b0b7246 */ /* 0x001fc4000380010a */
[----:B------:R-:W-:Y:S04]  /*0290*/  LDS R10, [R0+0x2000] ;  /* 0x00200000000a7984 */ /* 0x000fe80000000800 */
[----:B------:R-:W-:Y:S04]  /*02a0*/  STS [R0+0x80], R11 ;  /* 0x0000800b00007388 */ /* 0x000fe80000000800 */
[----:B------:R-:W-:Y:S04]  /*02b0*/  LDS R8, [R6] ;  /* 0x0000000006087984 */ /* 0x000fe80000000800 */
[----:B------:R-:W0:Y:S02]  /*02c0*/  LDS R13, [R7+-0x200] ;  /* 0xfffe0000070d7984 */ /* 0x000e240000000800 */
[----:B0-----:R-:W-:-:S02]  /*02d0*/  VIADDMNMX R13, R13, R8, R10, PT ;  /* 0x000000080d0d7246 */ /* 0x001fc4000380010a */
[----:B------:R-:W-:Y:S04]  /*02e0*/  LDS R10, [R0+0x2080] ;  /* 0x00208000000a7984 */ /* 0x000fe80000000800 */
[----:B------:R-:W-:Y:S04]  /*02f0*/  STS [R0+0x2000], R13 ;  /* 0x0020000d00007388 */ /* 0x000fe80000000800 */
[----:B------:R-:W-:Y:S04]  /*0300*/  LDS R8, [R6] ;  /* 0x0000000006087984 */ /* 0x000fe80000000800 */
[----:B------:R-:W0:Y:S02]  /*0310*/  LDS R9, [R7+-0x180] ;  /* 0xfffe800007097984 */ /* 0x000e240000000800 */
[----:B0-----:R-:W-:-:S05]  /*0320*/  VIADDMNMX R9, R9, R8, R10, PT ;  /* 0x0000000809097246 */ /* 0x001fca000380010a */
[----:B------:R-:W-:Y:S01]  /*0330*/  STS [R0+0x2080], R9 ;  /* 0x0020800900007388 */ /* 0x000fe20000000800 */
[----:B------:R-:W-:Y:S06]  /*0340*/  BAR.SYNC.DEFER_BLOCKING 0x0 ;  /* 0x0000000000007b1d */ /* 0x000fec0000010000 */
[----:B------:R-:W-:Y:S04]  /*0350*/  LDS R8, [R6+-0x1ffc] ;  /* 0xffe0040006087984 */ /* 0x000fe80000000800 */
[----:B------:R-:W-:Y:S04]  /*0360*/  LDS R11, [R7+-0x100] ;  /* 0xffff0000070b7984 */ /* 0x000fe80000000800 */
[----:B------:R-:W0:Y:S02]  /*0370*/  LDS R10, [R0] ;  /* 0x00000000000a7984 */ /* 0x000e240000000800 */
[----:B0-----:R-:W-:-:S02]  /*0380*/  VIADDMNMX R11, R11, R8, R10, PT ;  /* 0x000000080b0b7246 */ /* 0x001fc4000380010a */
[----:B------:R-:W-:Y:S04]  /*0390*/  LDS R10, [R0+0x80] ;  /* 0x00008000000a7984 */ /* 0x000fe80000000800 */
[----:B------:R-:W-:Y:S04]  /*03a0*/  STS [R0], R11 ;  /* 0x0000000b00007388 */ /* 0x000fe80000000800 */
[----:B------:R-:W-:Y:S04]  /*03b0*/  LDS R8, [R6+-0x1ffc] ;  /* 0xffe0040006087984 */ /* 0x000fe80000000800 */
        /* <DEDUP_REMOVED lines=9> */
[----:B------:R-:W-:Y:S04]  /*0450*/  LDS R8, [R6+0x4] ;  /* 0x0000040006087984 */ /* 0x000fe80000000800 */
[----:B------:R-:W0:Y:S02]  /*0460*/  LDS R11, [R7+-0x80] ;  /* 0xffff8000070b7984 */ /* 0x000e240000000800 */
[----:B0-----:R-:W-:-:S05]  /*0470*/  VIADDMNMX R11, R11, R8, R10, PT ;  /* 0x000000080b0b7246 */ /* 0x001fca000380010a */
[----:B------:R-:W-:Y:S01]  /*0480*/  STS [R0+0x2080], R11 ;  /* 0x0020800b00007388 */ /* 0x000fe20000000800 */
[----:B------:R-:W-:Y:S06]  /*0490*/  BAR.SYNC.DEFER_BLOCKING 0x0 ;  /* 0x0000000000007b1d */ /* 0x000fec0000010000 */
[----:B------:R-:W-:Y:S04]  /*04a0*/  LDS R8, [R6+-0x1ff8] ;  /* 0xffe0080006087984 */ /* 0x000fe80000000800 */
[----:B------:R-:W-:Y:S04]  /*04b0*/  LDS R13, [R7] ;  /* 0x00000000070d7984 */ /* 0x000fe80000000800 */
[----:B------:R-:W0:Y:S02]  /*04c0*/  LDS R10, [R0] ;  /* 0x00000000000a7984 */ /* 0x000e240000000800 */
[----:B0-----:R-:W-:-:S02]  /*04d0*/  VIADDMNMX R13, R13, R8, R10, PT ;  /* 0x000000080d0d7246 */ /* 0x001fc4000380010a */
[----:B------:R-:W-:Y:S04]  /*04e0*/  LDS R10, [R0+0x80] ;  /* 0x00008000000a7984 */ /* 0x000fe80000000800 */
[----:B------:R-:W-:Y:S04]  /*04f0*/  STS [R0], R13 ;  /* 0x0000000d00007388 */ /* 0x000fe80000000800 */
[----:B------:R-:W-:Y:S04]  /*0500*/  LDS R8, [R6+-0x1ff8] ;  /* 0xffe0080006087984 */ /* 0x000fe80000000800 */
        /* <DEDUP_REMOVED lines=9> */
[----:B------:R-:W-:Y:S04]  /*05a0*/  LDS R8, [R6+0x8] ;  /* 0x0000080006087984 */ /* 0x000fe80000000800 */
[----:B------:R-:W0:Y:S02]  /*05b0*/  LDS R13, [R7+0x80] ;  /* 0x00008000070d7984 */ /* 0x000e240000000800 */
[----:B0-----:R-:W-:-:S05]  /*05c0*/  VIADDMNMX R13, R13, R8, R10, PT ;  /* 0x000000080d0d7246 */ /* 0x001fca000380010a */
[----:B------:R-:W-:Y:S01]  /*05d0*/  STS [R0+0x2080], R13 ;  /* 0x0020800d00007388 */ /* 0x000fe20000000800 */
[----:B------:R-:W-:Y:S06]  /*05e0*/  BAR.SYNC.DEFER_BLOCKING 0x0 ;  /* 0x0000000000007b1d */ /* 0x000fec0000010000 */
[----:B------:R-:W-:Y:S04]  /*05f0*/  LDS R8, [R6+-0x1ff4] ;  /* 0xffe00c0006087984 */ /* 0x000fe80000000800 */
[----:B------:R-:W-:Y:S04]  /*0600*/  LDS R9, [R7+0x100] ;  /* 0x0001000007097984 */ /* 0x000fe80000000800 */
        /* <DEDUP_REMOVED lines=10> */
[----:B------:R-:W0:Y:S02]  /*06b0*/  LDS R13, [R7+0x100] ;  /* 0x00010000070d7984 */ /* 0x000e240000000800 */
[----:B0-----:R-:W-:-:S02]  /*06c0*/  VIADDMNMX R13, R13, R8, R10, PT ;  /* 0x000000080d0d7246 */ /* 0x001fc4000380010a */
[----:B------:R-:W-:Y:S04]  /*06d0*/  LDS R10, [R0+0x2080] ;  /* 0x00208000000a7984 */ /* 0x000fe80000000800 */
[----:B------:R-:W-:Y:S04]  /*06e0*/  STS [R0+0x2000], R13 ;  /* 0x0020000d00007388 */ /* 0x000fe80000000800 */
[----:B------:R0:W-:Y:S04]  /*06f0*/  LDS R8, [R6+0xc] ;  /* 0x00000c0006087984 */ /* 0x0001e80000000800 */
[----:B------:R1:W2:Y:S01]  /*0700*/  LDS R9, [R7+0x180] ;  /* 0x0001800007097984 */ /* 0x0002a20000000800 */
[----:B0-----:R-:W-:-:S02]  /*0710*/  VIADD R6, R6, 0x10 ;  /* 0x0000001006067836 */ /* 0x001fc40000000000 */
[----:B-1----:R-:W-:Y:S01]  /*0720*/  VIADD R7, R7, 0x400 ;  /* 0x0000040007077836 */ /* 0x002fe20000000000 */
[----:B--2---:R-:W-:-:S05]  /*0730*/  VIADDMNMX R9, R9, R8, R10, PT ;  /* 0x0000000809097246 */ /* 0x004fca000380010a */
[----:B------:R1:W-:Y:S01]  /*0740*/  STS [R0+0x2080], R9 ;  /* 0x0020800900007388 */ /* 0x0003e20000000800 */
[----:B------:R-:W-:Y:S06]  /*0750*/  BAR.SYNC.DEFER_BLOCKING 0x0 ;  /* 0x0000000000007b1d */ /* 0x000fec0000010000 */
[----:B------:R-:W-:Y:S05]  /*0760*/  BRA.U UP0, `(.L_x_6) ;  /* 0xfffffff9009c7547 */ /* 0x000fea000b83ffff */
[----:B------:R-:W0:Y:S04]  /*0770*/  LDS R7, [R0] ;  /* 0x0000000000077984 */ /* 0x000e280000000800 */
[----:B-1----:R-:W1:Y:S04]  /*0780*/  LDS R9, [R0+0x80] ;  /* 0x0000800000097984 */ /* 0x002e680000000800 */
[----:B------:R-:W2:Y:S04]  /*0790*/  LDS R11, [R0+0x2000] ;  /* 0x00200000000b7984 */ /* 0x000ea80000000800 */
[----:B------:R-:W3:Y:S04]  /*07a0*/  LDS R13, [R0+0x2080] ;  /* 0x00208000000d7984 */ /* 0x000ee80000000800 */
[----:B0-----:R-:W-:Y:S04]  /*07b0*/  STG.E desc[UR6][R2.64], R7 ;  /* 0x0000000702007986 */ /* 0x001fe8000c101906 */
[----:B-1----:R-:W-:Y:S04]  /*07c0*/  STG.E desc[UR6][R2.64+0x80], R9 ;  /* 0x0000800902007986 */ /* 0x002fe8000c101906 */
[----:B--2---:R-:W-:Y:S04]  /*07d0*/  STG.E desc[UR6][R4.64], R11 ;  /* 0x0000000b04007986 */ /* 0x004fe8000c101906 */
[----:B---3--:R-:W-:Y:S01]  /*07e0*/  STG.E desc[UR6][R4.64+0x80], R13 ;  /* 0x0000800d04007986 */ /* 0x008fe2000c101906 */
[----:B------:R-:W-:Y:S05]  /*07f0*/  EXIT ;  /* 0x000000000000794d */ /* 0x000fea0003800000 */
.L_x_7:
        /* <DEDUP_REMOVED lines=16> */
.L_x_11:


//--------------------- .nv.shared._Z6phase3Piiii --------------------------
	.section	.nv.shared._Z6phase3Piiii,"aw",@nobits
	.sectionflags	@""
	.align	4
.nv.shared._Z6phase3Piiii:
	.zero		50176


//--------------------- .nv.shared.reserved.0     --------------------------
	.section	.nv.shared.reserved.0,"aw",@nobits
	.weak		__nv_reservedSMEM_offset_0_alias
	.size		__nv_reservedSMEM_offset_0_alias, 0, 64
	.other		__nv_reservedSMEM_offset_0_alias,@"STO_CUDA_RESERVED_SHARED STV_DEFAULT"
__nv_reservedSMEM_offset_0_alias:
	.zero		0
	.zero		64


//--------------------- .nv.shared._Z8phase2_2Piii --------------------------
	.section	.nv.shared._Z8phase2_2Piii,"aw",@nobits
	.sectionflags	@""
	.align	4
.nv.shared._Z8phase2_2Piii:
	.zero		33792


//--------------------- .nv.shared._Z8phase2_1Piii --------------------------
	.section	.nv.shared._Z8phase2_1Piii,"aw",@nobits
	.sectionflags	@""
	.align	4
.nv.shared._Z8phase2_1Piii:
	.zero		33792


//--------------------- .nv.shared._Z6phase1Piii  --------------------------
	.section	.nv.shared._Z6phase1Piii,"aw",@nobits
	.sectionflags	@""
	.align	4
.nv.shared._Z6phase1Piii:
	.zero		17408


//--------------------- .nv.constant0._Z6phase3Piiii --------------------------
	.section	.nv.constant0._Z6phase3Piiii,"a",@progbits
	.sectionflags	@""
	.align	4
.nv.constant0._Z6phase3Piiii:
	.zero		916


//--------------------- .nv.constant0._Z8phase2_2Piii --------------------------
	.section	.nv.constant0._Z8phase2_2Piii,"a",@progbits
	.sectionflags	@""
	.align	4
.nv.constant0._Z8phase2_2Piii:
	.zero		912


//--------------------- .nv.constant0._Z8phase2_1Piii --------------------------
	.section	.nv.constant0._Z8phase2_1Piii,"a",@progbits
	.sectionflags	@""
	.align	4
.nv.constant0._Z8phase2_1Piii:
	.zero		912


//--------------------- .nv.constant0._Z6phase1Piii --------------------------
	.section	.nv.constant0._Z6phase1Piii,"a",@progbits
	.sectionflags	@""
	.align	4
.nv.constant0._Z6phase1Piii:
	.zero		912


//--------------------- SYMBOLS --------------------------

	.type		.nv.reservedSmem.offset0,@object
	.size		.nv.reservedSmem.offset0,0x4
	.type		.nv.reservedSmem.cap,@object
	.size		.nv.reservedSmem.cap,0x4
